//
// Generated by NVIDIA NVVM Compiler
//
// Compiler Build ID: CL-36424714
// Cuda compilation tools, release 13.0, V13.0.88
// Based on NVVM 20.0.0
//

.version 9.0
.target sm_100
.address_size 64

	// .globl	build_contact_matrix
// _ZZ20build_contact_matrixE13tile_coords_i has been demoted
// _ZZ20build_contact_matrixE13tile_coords_j has been demoted
// _ZZ15matvec_multiplyE8shared_x has been demoted
// _ZZ14vector_norm_sqE10shared_sum has been demoted

.visible .entry build_contact_matrix(
	.param .u64 .ptr .align 1 build_contact_matrix_param_0,
	.param .u64 .ptr .align 1 build_contact_matrix_param_1,
	.param .u32 build_contact_matrix_param_2
)
{
	.reg .pred 	%p<13>;
	.reg .b32 	%r<28>;
	.reg .b32 	%f<33>;
	.reg .b64 	%rd<11>;
	// demoted variable
	.shared .align 4 .b8 _ZZ20build_contact_matrixE13tile_coords_i[192];
	// demoted variable
	.shared .align 4 .b8 _ZZ20build_contact_matrixE13tile_coords_j[192];
	ld.param.u64 	%rd3, [build_contact_matrix_param_0];
	ld.param.u64 	%rd2, [build_contact_matrix_param_1];
	ld.param.u32 	%r7, [build_contact_matrix_param_2];
	cvta.to.global.u64 	%rd1, %rd3;
	mov.u32 	%r8, %ctaid.y;
	shl.b32 	%r9, %r8, 4;
	mov.u32 	%r1, %tid.y;
	add.s32 	%r10, %r9, %r1;
	mov.u32 	%r11, %ctaid.x;
	shl.b32 	%r12, %r11, 4;
	mov.u32 	%r3, %tid.x;
	add.s32 	%r4, %r12, %r3;
	setp.gt.u32 	%p2, %r3, 2;
	setp.ge.s32 	%p3, %r10, %r7;
	mov.u32 	%r13, _ZZ20build_contact_matrixE13tile_coords_i;
	mad.lo.s32 	%r5, %r1, 12, %r13;
	or.pred  	%p4, %p2, %p3;
	@%p4 bra 	$L__BB0_2;
	mad.lo.s32 	%r14, %r10, 3, %r3;
	mul.wide.u32 	%rd4, %r14, 4;
	add.s64 	%rd5, %rd1, %rd4;
	ld.global.nc.f32 	%f4, [%rd5];
	shl.b32 	%r15, %r3, 2;
	add.s32 	%r16, %r5, %r15;
	st.shared.f32 	[%r16], %f4;
$L__BB0_2:
	setp.gt.u32 	%p5, %r3, 2;
	setp.ge.s32 	%p6, %r4, %r7;
	or.pred  	%p7, %p5, %p6;
	@%p7 bra 	$L__BB0_4;
	mad.lo.s32 	%r17, %r4, 3, %r3;
	mul.wide.u32 	%rd6, %r17, 4;
	add.s64 	%rd7, %rd1, %rd6;
	ld.global.nc.f32 	%f5, [%rd7];
	mov.u32 	%r18, _ZZ20build_contact_matrixE13tile_coords_j;
	mad.lo.s32 	%r19, %r1, 12, %r18;
	shl.b32 	%r20, %r3, 2;
	add.s32 	%r21, %r19, %r20;
	st.shared.f32 	[%r21], %f5;
$L__BB0_4:
	bar.sync 	0;
	max.s32 	%r22, %r10, %r4;
	setp.lt.s32 	%p1, %r22, %r7;
	setp.ge.s32 	%p8, %r22, %r7;
	setp.eq.s32 	%p9, %r10, %r4;
	or.pred  	%p10, %p9, %p8;
	mov.f32 	%f32, 0f00000000;
	@%p10 bra 	$L__BB0_7;
	ld.shared.f32 	%f8, [%r5];
	mov.u32 	%r23, _ZZ20build_contact_matrixE13tile_coords_j;
	mad.lo.s32 	%r24, %r3, 12, %r23;
	ld.shared.f32 	%f9, [%r24];
	sub.f32 	%f10, %f8, %f9;
	ld.shared.f32 	%f11, [%r5+4];
	ld.shared.f32 	%f12, [%r24+4];
	sub.f32 	%f13, %f11, %f12;
	ld.shared.f32 	%f14, [%r5+8];
	ld.shared.f32 	%f15, [%r24+8];
	sub.f32 	%f16, %f14, %f15;
	mul.f32 	%f17, %f13, %f13;
	fma.rn.f32 	%f18, %f10, %f10, %f17;
	fma.rn.f32 	%f1, %f16, %f16, %f18;
	setp.geu.f32 	%p11, %f1, 0f42C80000;
	@%p11 bra 	$L__BB0_7;
	div.rn.f32 	%f19, %f1, 0fC2900000;
	fma.rn.f32 	%f20, %f19, 0f3BBB989D, 0f3F000000;
	cvt.sat.f32.f32 	%f21, %f20;
	mov.f32 	%f22, 0f4B400001;
	mov.f32 	%f23, 0f437C0000;
	fma.rm.f32 	%f24, %f21, %f23, %f22;
	add.f32 	%f25, %f24, 0fCB40007F;
	neg.f32 	%f26, %f25;
	fma.rn.f32 	%f27, %f19, 0f3FB8AA3B, %f26;
	fma.rn.f32 	%f28, %f19, 0f32A57060, %f27;
	mov.b32 	%r25, %f24;
	shl.b32 	%r26, %r25, 23;
	mov.b32 	%f29, %r26;
	ex2.approx.ftz.f32 	%f30, %f28;
	mul.f32 	%f32, %f30, %f29;
$L__BB0_7:
	not.pred 	%p12, %p1;
	@%p12 bra 	$L__BB0_9;
	mad.lo.s32 	%r27, %r7, %r10, %r4;
	cvta.to.global.u64 	%rd8, %rd2;
	mul.wide.s32 	%rd9, %r27, 4;
	add.s64 	%rd10, %rd8, %rd9;
	st.global.f32 	[%rd10], %f32;
$L__BB0_9:
	ret;

}
	// .globl	compute_degrees
.visible .entry compute_degrees(
	.param .u64 .ptr .align 1 compute_degrees_param_0,
	.param .u64 .ptr .align 1 compute_degrees_param_1,
	.param .u32 compute_degrees_param_2
)
{
	.reg .pred 	%p<11>;
	.reg .b32 	%r<37>;
	.reg .b32 	%f<83>;
	.reg .b64 	%rd<16>;

	ld.param.u64 	%rd4, [compute_degrees_param_0];
	ld.param.u64 	%rd3, [compute_degrees_param_1];
	ld.param.u32 	%r23, [compute_degrees_param_2];
	cvta.to.global.u64 	%rd1, %rd4;
	mov.u32 	%r24, %ctaid.x;
	mov.u32 	%r25, %ntid.x;
	mov.u32 	%r26, %tid.x;
	mad.lo.s32 	%r1, %r24, %r25, %r26;
	setp.ge.s32 	%p1, %r1, %r23;
	@%p1 bra 	$L__BB1_15;
	setp.lt.s32 	%p2, %r23, 1;
	mov.f32 	%f82, 0f00000000;
	@%p2 bra 	$L__BB1_14;
	mul.lo.s32 	%r2, %r23, %r1;
	and.b32  	%r3, %r23, 15;
	setp.lt.u32 	%p3, %r23, 16;
	mov.f32 	%f82, 0f00000000;
	mov.b32 	%r33, 0;
	@%p3 bra 	$L__BB1_5;
	and.b32  	%r33, %r23, 2147483632;
	neg.s32 	%r31, %r33;
	add.s64 	%rd2, %rd1, 32;
	mov.f32 	%f82, 0f00000000;
	mov.u32 	%r30, %r2;
$L__BB1_4:
	.pragma "nounroll";
	mul.wide.s32 	%rd5, %r30, 4;
	add.s64 	%rd6, %rd2, %rd5;
	ld.global.nc.f32 	%f18, [%rd6+-32];
	add.f32 	%f19, %f82, %f18;
	ld.global.nc.f32 	%f20, [%rd6+-28];
	add.f32 	%f21, %f19, %f20;
	ld.global.nc.f32 	%f22, [%rd6+-24];
	add.f32 	%f23, %f21, %f22;
	ld.global.nc.f32 	%f24, [%rd6+-20];
	add.f32 	%f25, %f23, %f24;
	ld.global.nc.f32 	%f26, [%rd6+-16];
	add.f32 	%f27, %f25, %f26;
	ld.global.nc.f32 	%f28, [%rd6+-12];
	add.f32 	%f29, %f27, %f28;
	ld.global.nc.f32 	%f30, [%rd6+-8];
	add.f32 	%f31, %f29, %f30;
	ld.global.nc.f32 	%f32, [%rd6+-4];
	add.f32 	%f33, %f31, %f32;
	ld.global.nc.f32 	%f34, [%rd6];
	add.f32 	%f35, %f33, %f34;
	ld.global.nc.f32 	%f36, [%rd6+4];
	add.f32 	%f37, %f35, %f36;
	ld.global.nc.f32 	%f38, [%rd6+8];
	add.f32 	%f39, %f37, %f38;
	ld.global.nc.f32 	%f40, [%rd6+12];
	add.f32 	%f41, %f39, %f40;
	ld.global.nc.f32 	%f42, [%rd6+16];
	add.f32 	%f43, %f41, %f42;
	ld.global.nc.f32 	%f44, [%rd6+20];
	add.f32 	%f45, %f43, %f44;
	ld.global.nc.f32 	%f46, [%rd6+24];
	add.f32 	%f47, %f45, %f46;
	ld.global.nc.f32 	%f48, [%rd6+28];
	add.f32 	%f82, %f47, %f48;
	add.s32 	%r31, %r31, 16;
	add.s32 	%r30, %r30, 16;
	setp.ne.s32 	%p4, %r31, 0;
	@%p4 bra 	$L__BB1_4;
$L__BB1_5:
	setp.eq.s32 	%p5, %r3, 0;
	@%p5 bra 	$L__BB1_14;
	and.b32  	%r11, %r23, 7;
	setp.lt.u32 	%p6, %r3, 8;
	@%p6 bra 	$L__BB1_8;
	add.s32 	%r28, %r33, %r2;
	mul.wide.s32 	%rd7, %r28, 4;
	add.s64 	%rd8, %rd1, %rd7;
	ld.global.nc.f32 	%f50, [%rd8];
	add.f32 	%f51, %f82, %f50;
	ld.global.nc.f32 	%f52, [%rd8+4];
	add.f32 	%f53, %f51, %f52;
	ld.global.nc.f32 	%f54, [%rd8+8];
	add.f32 	%f55, %f53, %f54;
	ld.global.nc.f32 	%f56, [%rd8+12];
	add.f32 	%f57, %f55, %f56;
	ld.global.nc.f32 	%f58, [%rd8+16];
	add.f32 	%f59, %f57, %f58;
	ld.global.nc.f32 	%f60, [%rd8+20];
	add.f32 	%f61, %f59, %f60;
	ld.global.nc.f32 	%f62, [%rd8+24];
	add.f32 	%f63, %f61, %f62;
	ld.global.nc.f32 	%f64, [%rd8+28];
	add.f32 	%f82, %f63, %f64;
	add.s32 	%r33, %r33, 8;
$L__BB1_8:
	setp.eq.s32 	%p7, %r11, 0;
	@%p7 bra 	$L__BB1_14;
	and.b32  	%r14, %r23, 3;
	setp.lt.u32 	%p8, %r11, 4;
	@%p8 bra 	$L__BB1_11;
	add.s32 	%r29, %r33, %r2;
	mul.wide.s32 	%rd9, %r29, 4;
	add.s64 	%rd10, %rd1, %rd9;
	ld.global.nc.f32 	%f66, [%rd10];
	add.f32 	%f67, %f82, %f66;
	ld.global.nc.f32 	%f68, [%rd10+4];
	add.f32 	%f69, %f67, %f68;
	ld.global.nc.f32 	%f70, [%rd10+8];
	add.f32 	%f71, %f69, %f70;
	ld.global.nc.f32 	%f72, [%rd10+12];
	add.f32 	%f82, %f71, %f72;
	add.s32 	%r33, %r33, 4;
$L__BB1_11:
	setp.eq.s32 	%p9, %r14, 0;
	@%p9 bra 	$L__BB1_14;
	add.s32 	%r36, %r33, %r2;
	neg.s32 	%r35, %r14;
$L__BB1_13:
	.pragma "nounroll";
	mul.wide.s32 	%rd11, %r36, 4;
	add.s64 	%rd12, %rd1, %rd11;
	ld.global.nc.f32 	%f73, [%rd12];
	add.f32 	%f82, %f82, %f73;
	add.s32 	%r36, %r36, 1;
	add.s32 	%r35, %r35, 1;
	setp.ne.s32 	%p10, %r35, 0;
	@%p10 bra 	$L__BB1_13;
$L__BB1_14:
	cvta.to.global.u64 	%rd13, %rd3;
	mul.wide.s32 	%rd14, %r1, 4;
	add.s64 	%rd15, %rd13, %rd14;
	st.global.f32 	[%rd15], %f82;
$L__BB1_15:
	ret;

}
	// .globl	compute_normalized_laplacian
.visible .entry compute_normalized_laplacian(
	.param .u64 .ptr .align 1 compute_normalized_laplacian_param_0,
	.param .u64 .ptr .align 1 compute_normalized_laplacian_param_1,
	.param .u64 .ptr .align 1 compute_normalized_laplacian_param_2,
	.param .u32 compute_normalized_laplacian_param_3
)
{
	.reg .pred 	%p<8>;
	.reg .b32 	%r<13>;
	.reg .b32 	%f<15>;
	.reg .b64 	%rd<15>;

	ld.param.u64 	%rd1, [compute_normalized_laplacian_param_0];
	ld.param.u64 	%rd2, [compute_normalized_laplacian_param_1];
	ld.param.u64 	%rd3, [compute_normalized_laplacian_param_2];
	ld.param.u32 	%r3, [compute_normalized_laplacian_param_3];
	mov.u32 	%r4, %ctaid.y;
	mov.u32 	%r5, %ntid.y;
	mov.u32 	%r6, %tid.y;
	mad.lo.s32 	%r1, %r4, %r5, %r6;
	mov.u32 	%r7, %ctaid.x;
	mov.u32 	%r8, %ntid.x;
	mov.u32 	%r9, %tid.x;
	mad.lo.s32 	%r2, %r7, %r8, %r9;
	max.s32 	%r10, %r1, %r2;
	setp.ge.s32 	%p1, %r10, %r3;
	@%p1 bra 	$L__BB2_5;
	setp.eq.s32 	%p2, %r1, %r2;
	mov.f32 	%f14, 0f3F800000;
	@%p2 bra 	$L__BB2_4;
	cvta.to.global.u64 	%rd4, %rd2;
	mul.wide.u32 	%rd5, %r1, 4;
	add.s64 	%rd6, %rd4, %rd5;
	ld.global.nc.f32 	%f1, [%rd6];
	mul.wide.s32 	%rd7, %r2, 4;
	add.s64 	%rd8, %rd4, %rd7;
	ld.global.nc.f32 	%f8, [%rd8];
	mad.lo.s32 	%r11, %r3, %r1, %r2;
	cvta.to.global.u64 	%rd9, %rd1;
	mul.wide.s32 	%rd10, %r11, 4;
	add.s64 	%rd11, %rd9, %rd10;
	ld.global.nc.f32 	%f9, [%rd11];
	setp.leu.f32 	%p3, %f1, 0f2EDBE6FF;
	setp.leu.f32 	%p4, %f8, 0f2EDBE6FF;
	or.pred  	%p5, %p3, %p4;
	setp.leu.f32 	%p6, %f9, 0f00000000;
	mov.f32 	%f14, 0f00000000;
	or.pred  	%p7, %p5, %p6;
	@%p7 bra 	$L__BB2_4;
	rsqrt.approx.f32 	%f10, %f1;
	rsqrt.approx.f32 	%f11, %f8;
	neg.f32 	%f12, %f9;
	mul.f32 	%f13, %f10, %f12;
	mul.f32 	%f14, %f13, %f11;
$L__BB2_4:
	mad.lo.s32 	%r12, %r3, %r1, %r2;
	cvta.to.global.u64 	%rd12, %rd3;
	mul.wide.s32 	%rd13, %r12, 4;
	add.s64 	%rd14, %rd12, %rd13;
	st.global.f32 	[%rd14], %f14;
$L__BB2_5:
	ret;

}
	// .globl	matvec_multiply
.visible .entry matvec_multiply(
	.param .u64 .ptr .align 1 matvec_multiply_param_0,
	.param .u64 .ptr .align 1 matvec_multiply_param_1,
	.param .u64 .ptr .align 1 matvec_multiply_param_2,
	.param .u32 matvec_multiply_param_3
)
{
	.reg .pred 	%p<15>;
	.reg .b32 	%r<56>;
	.reg .b32 	%f<120>;
	.reg .b64 	%rd<20>;
	// demoted variable
	.shared .align 4 .b8 _ZZ15matvec_multiplyE8shared_x[1024];
	ld.param.u64 	%rd7, [matvec_multiply_param_0];
	ld.param.u64 	%rd5, [matvec_multiply_param_1];
	ld.param.u64 	%rd6, [matvec_multiply_param_2];
	ld.param.u32 	%r29, [matvec_multiply_param_3];
	cvta.to.global.u64 	%rd1, %rd7;
	mov.u32 	%r1, %ctaid.x;
	mov.u32 	%r2, %tid.x;
	setp.ge.s32 	%p1, %r1, %r29;
	@%p1 bra 	$L__BB3_21;
	shl.b32 	%r31, %r2, 2;
	mov.u32 	%r32, _ZZ15matvec_multiplyE8shared_x;
	add.s32 	%r3, %r32, %r31;
	mul.lo.s32 	%r4, %r29, %r1;
	add.s64 	%rd2, %rd1, 32;
	cvta.to.global.u64 	%rd3, %rd5;
	mov.f32 	%f119, 0f00000000;
	mov.b32 	%r49, 0;
	mov.u32 	%r48, %r29;
$L__BB3_2:
	min.s32 	%r33, %r48, 256;
	max.s32 	%r7, %r33, 1;
	and.b32  	%r8, %r7, 7;
	and.b32  	%r9, %r7, 15;
	add.s32 	%r10, %r49, %r2;
	setp.ge.s32 	%p2, %r10, %r29;
	mov.f32 	%f111, 0f00000000;
	@%p2 bra 	$L__BB3_4;
	mul.wide.u32 	%rd8, %r10, 4;
	add.s64 	%rd9, %rd3, %rd8;
	ld.global.nc.f32 	%f111, [%rd9];
$L__BB3_4:
	st.shared.f32 	[%r3], %f111;
	bar.sync 	0;
	setp.le.s32 	%p3, %r29, %r49;
	@%p3 bra 	$L__BB3_18;
	add.s32 	%r11, %r49, %r4;
	setp.lt.s32 	%p4, %r48, 16;
	mov.b32 	%r54, 0;
	@%p4 bra 	$L__BB3_8;
	and.b32  	%r54, %r7, 496;
	add.s32 	%r50, %r32, 32;
	neg.s32 	%r52, %r54;
	mov.u32 	%r51, %r11;
$L__BB3_7:
	.pragma "nounroll";
	mul.wide.s32 	%rd10, %r51, 4;
	add.s64 	%rd11, %rd2, %rd10;
	ld.global.nc.f32 	%f21, [%rd11+-32];
	ld.shared.f32 	%f22, [%r50+-32];
	fma.rn.f32 	%f23, %f21, %f22, %f119;
	ld.global.nc.f32 	%f24, [%rd11+-28];
	ld.shared.f32 	%f25, [%r50+-28];
	fma.rn.f32 	%f26, %f24, %f25, %f23;
	ld.global.nc.f32 	%f27, [%rd11+-24];
	ld.shared.f32 	%f28, [%r50+-24];
	fma.rn.f32 	%f29, %f27, %f28, %f26;
	ld.global.nc.f32 	%f30, [%rd11+-20];
	ld.shared.f32 	%f31, [%r50+-20];
	fma.rn.f32 	%f32, %f30, %f31, %f29;
	ld.global.nc.f32 	%f33, [%rd11+-16];
	ld.shared.f32 	%f34, [%r50+-16];
	fma.rn.f32 	%f35, %f33, %f34, %f32;
	ld.global.nc.f32 	%f36, [%rd11+-12];
	ld.shared.f32 	%f37, [%r50+-12];
	fma.rn.f32 	%f38, %f36, %f37, %f35;
	ld.global.nc.f32 	%f39, [%rd11+-8];
	ld.shared.f32 	%f40, [%r50+-8];
	fma.rn.f32 	%f41, %f39, %f40, %f38;
	ld.global.nc.f32 	%f42, [%rd11+-4];
	ld.shared.f32 	%f43, [%r50+-4];
	fma.rn.f32 	%f44, %f42, %f43, %f41;
	ld.global.nc.f32 	%f45, [%rd11];
	ld.shared.f32 	%f46, [%r50];
	fma.rn.f32 	%f47, %f45, %f46, %f44;
	ld.global.nc.f32 	%f48, [%rd11+4];
	ld.shared.f32 	%f49, [%r50+4];
	fma.rn.f32 	%f50, %f48, %f49, %f47;
	ld.global.nc.f32 	%f51, [%rd11+8];
	ld.shared.f32 	%f52, [%r50+8];
	fma.rn.f32 	%f53, %f51, %f52, %f50;
	ld.global.nc.f32 	%f54, [%rd11+12];
	ld.shared.f32 	%f55, [%r50+12];
	fma.rn.f32 	%f56, %f54, %f55, %f53;
	ld.global.nc.f32 	%f57, [%rd11+16];
	ld.shared.f32 	%f58, [%r50+16];
	fma.rn.f32 	%f59, %f57, %f58, %f56;
	ld.global.nc.f32 	%f60, [%rd11+20];
	ld.shared.f32 	%f61, [%r50+20];
	fma.rn.f32 	%f62, %f60, %f61, %f59;
	ld.global.nc.f32 	%f63, [%rd11+24];
	ld.shared.f32 	%f64, [%r50+24];
	fma.rn.f32 	%f65, %f63, %f64, %f62;
	ld.global.nc.f32 	%f66, [%rd11+28];
	ld.shared.f32 	%f67, [%r50+28];
	fma.rn.f32 	%f119, %f66, %f67, %f65;
	add.s32 	%r52, %r52, 16;
	add.s32 	%r51, %r51, 16;
	add.s32 	%r50, %r50, 64;
	setp.ne.s32 	%p5, %r52, 0;
	@%p5 bra 	$L__BB3_7;
$L__BB3_8:
	setp.eq.s32 	%p6, %r9, 0;
	@%p6 bra 	$L__BB3_18;
	setp.lt.u32 	%p7, %r9, 8;
	@%p7 bra 	$L__BB3_11;
	add.s32 	%r37, %r11, %r54;
	mul.wide.s32 	%rd12, %r37, 4;
	add.s64 	%rd13, %rd1, %rd12;
	ld.global.nc.f32 	%f69, [%rd13];
	shl.b32 	%r38, %r54, 2;
	add.s32 	%r40, %r32, %r38;
	ld.shared.f32 	%f70, [%r40];
	fma.rn.f32 	%f71, %f69, %f70, %f119;
	ld.global.nc.f32 	%f72, [%rd13+4];
	ld.shared.f32 	%f73, [%r40+4];
	fma.rn.f32 	%f74, %f72, %f73, %f71;
	ld.global.nc.f32 	%f75, [%rd13+8];
	ld.shared.f32 	%f76, [%r40+8];
	fma.rn.f32 	%f77, %f75, %f76, %f74;
	ld.global.nc.f32 	%f78, [%rd13+12];
	ld.shared.f32 	%f79, [%r40+12];
	fma.rn.f32 	%f80, %f78, %f79, %f77;
	ld.global.nc.f32 	%f81, [%rd13+16];
	ld.shared.f32 	%f82, [%r40+16];
	fma.rn.f32 	%f83, %f81, %f82, %f80;
	ld.global.nc.f32 	%f84, [%rd13+20];
	ld.shared.f32 	%f85, [%r40+20];
	fma.rn.f32 	%f86, %f84, %f85, %f83;
	ld.global.nc.f32 	%f87, [%rd13+24];
	ld.shared.f32 	%f88, [%r40+24];
	fma.rn.f32 	%f89, %f87, %f88, %f86;
	ld.global.nc.f32 	%f90, [%rd13+28];
	ld.shared.f32 	%f91, [%r40+28];
	fma.rn.f32 	%f119, %f90, %f91, %f89;
	add.s32 	%r54, %r54, 8;
$L__BB3_11:
	setp.eq.s32 	%p8, %r8, 0;
	@%p8 bra 	$L__BB3_18;
	and.b32  	%r23, %r7, 3;
	setp.lt.u32 	%p9, %r8, 4;
	@%p9 bra 	$L__BB3_14;
	add.s32 	%r41, %r11, %r54;
	mul.wide.s32 	%rd14, %r41, 4;
	add.s64 	%rd15, %rd1, %rd14;
	ld.global.nc.f32 	%f93, [%rd15];
	shl.b32 	%r42, %r54, 2;
	add.s32 	%r44, %r32, %r42;
	ld.shared.f32 	%f94, [%r44];
	fma.rn.f32 	%f95, %f93, %f94, %f119;
	ld.global.nc.f32 	%f96, [%rd15+4];
	ld.shared.f32 	%f97, [%r44+4];
	fma.rn.f32 	%f98, %f96, %f97, %f95;
	ld.global.nc.f32 	%f99, [%rd15+8];
	ld.shared.f32 	%f100, [%r44+8];
	fma.rn.f32 	%f101, %f99, %f100, %f98;
	ld.global.nc.f32 	%f102, [%rd15+12];
	ld.shared.f32 	%f103, [%r44+12];
	fma.rn.f32 	%f119, %f102, %f103, %f101;
	add.s32 	%r54, %r54, 4;
$L__BB3_14:
	setp.eq.s32 	%p10, %r23, 0;
	@%p10 bra 	$L__BB3_18;
	add.s32 	%r45, %r11, %r54;
	mul.wide.s32 	%rd16, %r45, 4;
	add.s64 	%rd4, %rd1, %rd16;
	ld.global.nc.f32 	%f104, [%rd4];
	shl.b32 	%r46, %r54, 2;
	add.s32 	%r26, %r32, %r46;
	ld.shared.f32 	%f105, [%r26];
	fma.rn.f32 	%f119, %f104, %f105, %f119;
	setp.eq.s32 	%p11, %r23, 1;
	@%p11 bra 	$L__BB3_18;
	ld.global.nc.f32 	%f106, [%rd4+4];
	ld.shared.f32 	%f107, [%r26+4];
	fma.rn.f32 	%f119, %f106, %f107, %f119;
	setp.eq.s32 	%p12, %r23, 2;
	@%p12 bra 	$L__BB3_18;
	ld.global.nc.f32 	%f108, [%rd4+8];
	ld.shared.f32 	%f109, [%r26+8];
	fma.rn.f32 	%f119, %f108, %f109, %f119;
$L__BB3_18:
	bar.sync 	0;
	add.s32 	%r49, %r49, 256;
	setp.lt.s32 	%p13, %r49, %r29;
	add.s32 	%r48, %r48, -256;
	@%p13 bra 	$L__BB3_2;
	setp.ne.s32 	%p14, %r2, 0;
	@%p14 bra 	$L__BB3_21;
	cvta.to.global.u64 	%rd17, %rd6;
	mul.wide.u32 	%rd18, %r1, 4;
	add.s64 	%rd19, %rd17, %rd18;
	st.global.f32 	[%rd19], %f119;
$L__BB3_21:
	ret;

}
	// .globl	vector_norm_sq
.visible .entry vector_norm_sq(
	.param .u64 .ptr .align 1 vector_norm_sq_param_0,
	.param .u64 .ptr .align 1 vector_norm_sq_param_1,
	.param .u32 vector_norm_sq_param_2
)
{
	.reg .pred 	%p<6>;
	.reg .b32 	%r<14>;
	.reg .b32 	%f<11>;
	.reg .b64 	%rd<7>;
	// demoted variable
	.shared .align 4 .b8 _ZZ14vector_norm_sqE10shared_sum[1024];
	ld.param.u64 	%rd1, [vector_norm_sq_param_0];
	ld.param.u64 	%rd2, [vector_norm_sq_param_1];
	ld.param.u32 	%r7, [vector_norm_sq_param_2];
	mov.u32 	%r1, %tid.x;
	mov.u32 	%r8, %ctaid.x;
	mov.u32 	%r13, %ntid.x;
	mad.lo.s32 	%r3, %r8, %r13, %r1;
	setp.ge.s32 	%p1, %r3, %r7;
	mov.f32 	%f10, 0f00000000;
	@%p1 bra 	$L__BB4_2;
	cvta.to.global.u64 	%rd3, %rd1;
	mul.wide.s32 	%rd4, %r3, 4;
	add.s64 	%rd5, %rd3, %rd4;
	ld.global.nc.f32 	%f4, [%rd5];
	mul.f32 	%f10, %f4, %f4;
$L__BB4_2:
	shl.b32 	%r9, %r1, 2;
	mov.u32 	%r10, _ZZ14vector_norm_sqE10shared_sum;
	add.s32 	%r4, %r10, %r9;
	st.shared.f32 	[%r4], %f10;
	bar.sync 	0;
	setp.lt.u32 	%p2, %r13, 2;
	@%p2 bra 	$L__BB4_6;
$L__BB4_3:
	shr.u32 	%r6, %r13, 1;
	setp.ge.u32 	%p3, %r1, %r6;
	@%p3 bra 	$L__BB4_5;
	shl.b32 	%r11, %r6, 2;
	add.s32 	%r12, %r4, %r11;
	ld.shared.f32 	%f5, [%r12];
	ld.shared.f32 	%f6, [%r4];
	add.f32 	%f7, %f5, %f6;
	st.shared.f32 	[%r4], %f7;
$L__BB4_5:
	bar.sync 	0;
	setp.gt.u32 	%p4, %r13, 3;
	mov.u32 	%r13, %r6;
	@%p4 bra 	$L__BB4_3;
$L__BB4_6:
	setp.ne.s32 	%p5, %r1, 0;
	@%p5 bra 	$L__BB4_8;
	ld.shared.f32 	%f8, [_ZZ14vector_norm_sqE10shared_sum];
	cvta.to.global.u64 	%rd6, %rd2;
	atom.global.add.f32 	%f9, [%rd6], %f8;
$L__BB4_8:
	ret;

}
	// .globl	normalize_and_deflate
.visible .entry normalize_and_deflate(
	.param .u64 .ptr .align 1 normalize_and_deflate_param_0,
	.param .u64 .ptr .align 1 normalize_and_deflate_param_1,
	.param .f32 normalize_and_deflate_param_2,
	.param .f32 normalize_and_deflate_param_3,
	.param .u32 normalize_and_deflate_param_4
)
{
	.reg .pred 	%p<3>;
	.reg .b32 	%r<6>;
	.reg .b32 	%f<8>;
	.reg .b64 	%rd<9>;

	ld.param.u64 	%rd2, [normalize_and_deflate_param_0];
	ld.param.u64 	%rd3, [normalize_and_deflate_param_1];
	ld.param.f32 	%f2, [normalize_and_deflate_param_2];
	ld.param.f32 	%f3, [normalize_and_deflate_param_3];
	ld.param.u32 	%r2, [normalize_and_deflate_param_4];
	mov.u32 	%r3, %ctaid.x;
	mov.u32 	%r4, %ntid.x;
	mov.u32 	%r5, %tid.x;
	mad.lo.s32 	%r1, %r3, %r4, %r5;
	setp.ge.s32 	%p1, %r1, %r2;
	@%p1 bra 	$L__BB5_3;
	cvta.to.global.u64 	%rd4, %rd2;
	mul.wide.s32 	%rd5, %r1, 4;
	add.s64 	%rd1, %rd4, %rd5;
	ld.global.f32 	%f4, [%rd1];
	div.rn.f32 	%f1, %f4, %f2;
	st.global.f32 	[%rd1], %f1;
	setp.eq.s64 	%p2, %rd3, 0;
	@%p2 bra 	$L__BB5_3;
	cvta.to.global.u64 	%rd6, %rd3;
	add.s64 	%rd8, %rd6, %rd5;
	ld.global.nc.f32 	%f5, [%rd8];
	mul.f32 	%f6, %f3, %f5;
	sub.f32 	%f7, %f1, %f6;
	st.global.f32 	[%rd1], %f7;
$L__BB5_3:
	ret;

}
	// .globl	kmeans_assign
.visible .entry kmeans_assign(
	.param .u64 .ptr .align 1 kmeans_assign_param_0,
	.param .u64 .ptr .align 1 kmeans_assign_param_1,
	.param .u64 .ptr .align 1 kmeans_assign_param_2,
	.param .u32 kmeans_assign_param_3,
	.param .u32 kmeans_assign_param_4,
	.param .u32 kmeans_assign_param_5
)
{
	.reg .pred 	%p<19>;
	.reg .b32 	%r<74>;
	.reg .b32 	%f<96>;
	.reg .b64 	%rd<40>;

	ld.param.u64 	%rd8, [kmeans_assign_param_0];
	ld.param.u64 	%rd9, [kmeans_assign_param_1];
	ld.param.u64 	%rd7, [kmeans_assign_param_2];
	ld.param.u32 	%r40, [kmeans_assign_param_3];
	ld.param.u32 	%r38, [kmeans_assign_param_4];
	ld.param.u32 	%r39, [kmeans_assign_param_5];
	cvta.to.global.u64 	%rd1, %rd9;
	cvta.to.global.u64 	%rd2, %rd8;
	mov.u32 	%r41, %ctaid.x;
	mov.u32 	%r42, %ntid.x;
	mov.u32 	%r43, %tid.x;
	mad.lo.s32 	%r1, %r41, %r42, %r43;
	setp.ge.s32 	%p1, %r1, %r40;
	@%p1 bra 	$L__BB6_23;
	setp.lt.s32 	%p2, %r39, 1;
	mov.b32 	%r73, 0;
	@%p2 bra 	$L__BB6_22;
	setp.lt.s32 	%p3, %r38, 1;
	mul.lo.s32 	%r2, %r38, %r1;
	@%p3 bra 	$L__BB6_16;
	and.b32  	%r3, %r38, 7;
	and.b32  	%r4, %r38, 3;
	and.b32  	%r5, %r38, 2147483640;
	and.b32  	%r6, %r38, 1;
	neg.s32 	%r7, %r5;
	add.s64 	%rd3, %rd2, 16;
	mov.f32 	%f84, 0f7149F2CA;
	mov.b32 	%r58, 0;
	mov.u32 	%r73, %r58;
$L__BB6_4:
	setp.lt.u32 	%p10, %r38, 8;
	mul.lo.s32 	%r10, %r58, %r38;
	mov.f32 	%f92, 0f00000000;
	mov.b32 	%r63, 0;
	@%p10 bra 	$L__BB6_7;
	mul.wide.u32 	%rd10, %r10, 4;
	add.s64 	%rd11, %rd1, %rd10;
	add.s64 	%rd39, %rd11, 16;
	mov.f32 	%f92, 0f00000000;
	mov.u32 	%r60, %r2;
	mov.u32 	%r61, %r7;
$L__BB6_6:
	.pragma "nounroll";
	mul.wide.s32 	%rd12, %r60, 4;
	add.s64 	%rd13, %rd3, %rd12;
	ld.global.nc.f32 	%f26, [%rd13+-16];
	ld.global.nc.f32 	%f27, [%rd39+-16];
	sub.f32 	%f28, %f26, %f27;
	fma.rn.f32 	%f29, %f28, %f28, %f92;
	ld.global.nc.f32 	%f30, [%rd13+-12];
	ld.global.nc.f32 	%f31, [%rd39+-12];
	sub.f32 	%f32, %f30, %f31;
	fma.rn.f32 	%f33, %f32, %f32, %f29;
	ld.global.nc.f32 	%f34, [%rd13+-8];
	ld.global.nc.f32 	%f35, [%rd39+-8];
	sub.f32 	%f36, %f34, %f35;
	fma.rn.f32 	%f37, %f36, %f36, %f33;
	ld.global.nc.f32 	%f38, [%rd13+-4];
	ld.global.nc.f32 	%f39, [%rd39+-4];
	sub.f32 	%f40, %f38, %f39;
	fma.rn.f32 	%f41, %f40, %f40, %f37;
	ld.global.nc.f32 	%f42, [%rd13];
	ld.global.nc.f32 	%f43, [%rd39];
	sub.f32 	%f44, %f42, %f43;
	fma.rn.f32 	%f45, %f44, %f44, %f41;
	ld.global.nc.f32 	%f46, [%rd13+4];
	ld.global.nc.f32 	%f47, [%rd39+4];
	sub.f32 	%f48, %f46, %f47;
	fma.rn.f32 	%f49, %f48, %f48, %f45;
	ld.global.nc.f32 	%f50, [%rd13+8];
	ld.global.nc.f32 	%f51, [%rd39+8];
	sub.f32 	%f52, %f50, %f51;
	fma.rn.f32 	%f53, %f52, %f52, %f49;
	ld.global.nc.f32 	%f54, [%rd13+12];
	ld.global.nc.f32 	%f55, [%rd39+12];
	sub.f32 	%f56, %f54, %f55;
	fma.rn.f32 	%f92, %f56, %f56, %f53;
	add.s32 	%r61, %r61, 8;
	add.s32 	%r60, %r60, 8;
	add.s64 	%rd39, %rd39, 32;
	setp.ne.s32 	%p11, %r61, 0;
	mov.u32 	%r63, %r5;
	@%p11 bra 	$L__BB6_6;
$L__BB6_7:
	setp.eq.s32 	%p12, %r3, 0;
	@%p12 bra 	$L__BB6_15;
	add.s32 	%r51, %r3, -1;
	setp.lt.u32 	%p13, %r51, 3;
	@%p13 bra 	$L__BB6_10;
	add.s32 	%r52, %r63, %r2;
	mul.wide.s32 	%rd14, %r52, 4;
	add.s64 	%rd15, %rd2, %rd14;
	ld.global.nc.f32 	%f58, [%rd15];
	add.s32 	%r53, %r63, %r10;
	mul.wide.u32 	%rd16, %r53, 4;
	add.s64 	%rd17, %rd1, %rd16;
	ld.global.nc.f32 	%f59, [%rd17];
	sub.f32 	%f60, %f58, %f59;
	fma.rn.f32 	%f61, %f60, %f60, %f92;
	ld.global.nc.f32 	%f62, [%rd15+4];
	cvt.u64.u32 	%rd18, %r10;
	cvt.u64.u32 	%rd19, %r63;
	add.s64 	%rd20, %rd19, %rd18;
	shl.b64 	%rd21, %rd20, 2;
	add.s64 	%rd22, %rd1, %rd21;
	ld.global.nc.f32 	%f63, [%rd22+4];
	sub.f32 	%f64, %f62, %f63;
	fma.rn.f32 	%f65, %f64, %f64, %f61;
	ld.global.nc.f32 	%f66, [%rd15+8];
	ld.global.nc.f32 	%f67, [%rd22+8];
	sub.f32 	%f68, %f66, %f67;
	fma.rn.f32 	%f69, %f68, %f68, %f65;
	ld.global.nc.f32 	%f70, [%rd15+12];
	ld.global.nc.f32 	%f71, [%rd22+12];
	sub.f32 	%f72, %f70, %f71;
	fma.rn.f32 	%f92, %f72, %f72, %f69;
	add.s32 	%r63, %r63, 4;
$L__BB6_10:
	setp.eq.s32 	%p14, %r4, 0;
	@%p14 bra 	$L__BB6_15;
	setp.eq.s32 	%p15, %r4, 1;
	@%p15 bra 	$L__BB6_13;
	add.s32 	%r54, %r63, %r2;
	mul.wide.s32 	%rd23, %r54, 4;
	add.s64 	%rd24, %rd2, %rd23;
	ld.global.nc.f32 	%f74, [%rd24];
	add.s32 	%r55, %r63, %r10;
	mul.wide.u32 	%rd25, %r55, 4;
	add.s64 	%rd26, %rd1, %rd25;
	ld.global.nc.f32 	%f75, [%rd26];
	sub.f32 	%f76, %f74, %f75;
	fma.rn.f32 	%f77, %f76, %f76, %f92;
	ld.global.nc.f32 	%f78, [%rd24+4];
	cvt.u64.u32 	%rd27, %r10;
	cvt.u64.u32 	%rd28, %r63;
	add.s64 	%rd29, %rd28, %rd27;
	shl.b64 	%rd30, %rd29, 2;
	add.s64 	%rd31, %rd1, %rd30;
	ld.global.nc.f32 	%f79, [%rd31+4];
	sub.f32 	%f80, %f78, %f79;
	fma.rn.f32 	%f92, %f80, %f80, %f77;
	add.s32 	%r63, %r63, 2;
$L__BB6_13:
	setp.eq.s32 	%p16, %r6, 0;
	@%p16 bra 	$L__BB6_15;
	add.s32 	%r56, %r63, %r2;
	mul.wide.s32 	%rd32, %r56, 4;
	add.s64 	%rd33, %rd2, %rd32;
	ld.global.nc.f32 	%f81, [%rd33];
	add.s32 	%r57, %r63, %r10;
	mul.wide.u32 	%rd34, %r57, 4;
	add.s64 	%rd35, %rd1, %rd34;
	ld.global.nc.f32 	%f82, [%rd35];
	sub.f32 	%f83, %f81, %f82;
	fma.rn.f32 	%f92, %f83, %f83, %f92;
$L__BB6_15:
	setp.lt.f32 	%p17, %f92, %f84;
	selp.f32 	%f84, %f92, %f84, %p17;
	selp.b32 	%r73, %r58, %r73, %p17;
	add.s32 	%r58, %r58, 1;
	setp.eq.s32 	%p18, %r58, %r39;
	@%p18 bra 	$L__BB6_22;
	bra.uni 	$L__BB6_4;
$L__BB6_16:
	and.b32  	%r22, %r39, 3;
	setp.lt.u32 	%p4, %r39, 4;
	mov.f32 	%f94, 0f7149F2CA;
	mov.b32 	%r70, 0;
	mov.u32 	%r73, %r70;
	@%p4 bra 	$L__BB6_19;
	and.b32  	%r70, %r39, 2147483644;
	mov.f32 	%f94, 0f7149F2CA;
	mov.b32 	%r65, 0;
	mov.u32 	%r73, %r65;
$L__BB6_18:
	setp.gt.f32 	%p5, %f94, 0f00000000;
	selp.f32 	%f94, 0f00000000, %f94, %p5;
	selp.b32 	%r73, %r65, %r73, %p5;
	add.s32 	%r65, %r65, 4;
	setp.ne.s32 	%p6, %r65, %r70;
	@%p6 bra 	$L__BB6_18;
$L__BB6_19:
	setp.eq.s32 	%p7, %r22, 0;
	@%p7 bra 	$L__BB6_22;
	mov.b32 	%r72, 0;
$L__BB6_21:
	.pragma "nounroll";
	setp.gt.f32 	%p8, %f94, 0f00000000;
	selp.f32 	%f94, 0f00000000, %f94, %p8;
	selp.b32 	%r73, %r70, %r73, %p8;
	add.s32 	%r70, %r70, 1;
	add.s32 	%r72, %r72, 1;
	setp.ne.s32 	%p9, %r72, %r22;
	@%p9 bra 	$L__BB6_21;
$L__BB6_22:
	cvta.to.global.u64 	%rd36, %rd7;
	mul.wide.s32 	%rd37, %r1, 4;
	add.s64 	%rd38, %rd36, %rd37;
	st.global.u32 	[%rd38], %r73;
$L__BB6_23:
	ret;

}
	// .globl	kmeans_update_centroids
.visible .entry kmeans_update_centroids(
	.param .u64 .ptr .align 1 kmeans_update_centroids_param_0,
	.param .u64 .ptr .align 1 kmeans_update_centroids_param_1,
	.param .u64 .ptr .align 1 kmeans_update_centroids_param_2,
	.param .u64 .ptr .align 1 kmeans_update_centroids_param_3,
	.param .u32 kmeans_update_centroids_param_4,
	.param .u32 kmeans_update_centroids_param_5,
	.param .u32 kmeans_update_centroids_param_6
)
{
	.reg .pred 	%p<31>;
	.reg .b32 	%r<149>;
	.reg .b32 	%f<83>;
	.reg .b64 	%rd<54>;

	ld.param.u64 	%rd10, [kmeans_update_centroids_param_0];
	ld.param.u64 	%rd11, [kmeans_update_centroids_param_1];
	ld.param.u64 	%rd9, [kmeans_update_centroids_param_3];
	ld.param.u32 	%r76, [kmeans_update_centroids_param_4];
	ld.param.u32 	%r77, [kmeans_update_centroids_param_5];
	ld.param.u32 	%r78, [kmeans_update_centroids_param_6];
	cvta.to.global.u64 	%rd1, %rd10;
	cvta.to.global.u64 	%rd2, %rd11;
	mov.u32 	%r1, %ctaid.x;
	mov.u32 	%r2, %tid.x;
	setp.ge.s32 	%p1, %r1, %r78;
	setp.ge.s32 	%p2, %r2, %r77;
	or.pred  	%p3, %p2, %p1;
	@%p3 bra 	$L__BB7_46;
	setp.lt.s32 	%p4, %r76, 1;
	mov.b32 	%r125, 0;
	mov.f32 	%f62, 0f00000000;
	@%p4 bra 	$L__BB7_42;
	setp.eq.s32 	%p5, %r2, 0;
	selp.u32 	%r3, 1, 0, %p5;
	and.b32  	%r4, %r76, 7;
	setp.lt.u32 	%p6, %r76, 8;
	mov.f32 	%f62, 0f00000000;
	mov.b32 	%r141, 0;
	mov.u32 	%r125, %r141;
	@%p6 bra 	$L__BB7_21;
	and.b32  	%r141, %r76, 2147483640;
	neg.s32 	%r123, %r141;
	mad.lo.s32 	%r122, %r77, 7, %r2;
	shl.b32 	%r8, %r77, 3;
	mad.lo.s32 	%r121, %r77, 6, %r2;
	mad.lo.s32 	%r120, %r77, 5, %r2;
	shl.b32 	%r83, %r77, 2;
	add.s32 	%r119, %r2, %r83;
	mad.lo.s32 	%r118, %r77, 3, %r2;
	shl.b32 	%r84, %r77, 1;
	add.s32 	%r117, %r2, %r84;
	add.s32 	%r116, %r2, %r77;
	add.s64 	%rd53, %rd2, 16;
	mov.f32 	%f62, 0f00000000;
	mov.b32 	%r125, 0;
	mov.u32 	%r115, %r2;
$L__BB7_4:
	.pragma "nounroll";
	ld.global.nc.u32 	%r85, [%rd53+-16];
	setp.ne.s32 	%p7, %r85, %r1;
	@%p7 bra 	$L__BB7_6;
	mul.wide.s32 	%rd12, %r115, 4;
	add.s64 	%rd13, %rd1, %rd12;
	ld.global.nc.f32 	%f42, [%rd13];
	add.f32 	%f62, %f62, %f42;
	add.s32 	%r125, %r125, %r3;
$L__BB7_6:
	ld.global.nc.u32 	%r86, [%rd53+-12];
	setp.ne.s32 	%p8, %r86, %r1;
	@%p8 bra 	$L__BB7_8;
	mul.wide.s32 	%rd14, %r116, 4;
	add.s64 	%rd15, %rd1, %rd14;
	ld.global.nc.f32 	%f43, [%rd15];
	add.f32 	%f62, %f62, %f43;
	add.s32 	%r125, %r125, %r3;
$L__BB7_8:
	ld.global.nc.u32 	%r87, [%rd53+-8];
	setp.ne.s32 	%p9, %r87, %r1;
	@%p9 bra 	$L__BB7_10;
	mul.wide.s32 	%rd16, %r117, 4;
	add.s64 	%rd17, %rd1, %rd16;
	ld.global.nc.f32 	%f44, [%rd17];
	add.f32 	%f62, %f62, %f44;
	add.s32 	%r125, %r125, %r3;
$L__BB7_10:
	ld.global.nc.u32 	%r88, [%rd53+-4];
	setp.ne.s32 	%p10, %r88, %r1;
	@%p10 bra 	$L__BB7_12;
	mul.wide.s32 	%rd18, %r118, 4;
	add.s64 	%rd19, %rd1, %rd18;
	ld.global.nc.f32 	%f45, [%rd19];
	add.f32 	%f62, %f62, %f45;
	add.s32 	%r125, %r125, %r3;
$L__BB7_12:
	ld.global.nc.u32 	%r89, [%rd53];
	setp.ne.s32 	%p11, %r89, %r1;
	@%p11 bra 	$L__BB7_14;
	mul.wide.s32 	%rd20, %r119, 4;
	add.s64 	%rd21, %rd1, %rd20;
	ld.global.nc.f32 	%f46, [%rd21];
	add.f32 	%f62, %f62, %f46;
	add.s32 	%r125, %r125, %r3;
$L__BB7_14:
	ld.global.nc.u32 	%r90, [%rd53+4];
	setp.ne.s32 	%p12, %r90, %r1;
	@%p12 bra 	$L__BB7_16;
	mul.wide.s32 	%rd22, %r120, 4;
	add.s64 	%rd23, %rd1, %rd22;
	ld.global.nc.f32 	%f47, [%rd23];
	add.f32 	%f62, %f62, %f47;
	add.s32 	%r125, %r125, %r3;
$L__BB7_16:
	ld.global.nc.u32 	%r91, [%rd53+8];
	setp.ne.s32 	%p13, %r91, %r1;
	@%p13 bra 	$L__BB7_18;
	mul.wide.s32 	%rd24, %r121, 4;
	add.s64 	%rd25, %rd1, %rd24;
	ld.global.nc.f32 	%f48, [%rd25];
	add.f32 	%f62, %f62, %f48;
	add.s32 	%r125, %r125, %r3;
$L__BB7_18:
	ld.global.nc.u32 	%r92, [%rd53+12];
	setp.ne.s32 	%p14, %r92, %r1;
	@%p14 bra 	$L__BB7_20;
	mul.wide.s32 	%rd26, %r122, 4;
	add.s64 	%rd27, %rd1, %rd26;
	ld.global.nc.f32 	%f49, [%rd27];
	add.f32 	%f62, %f62, %f49;
	add.s32 	%r125, %r125, %r3;
$L__BB7_20:
	add.s32 	%r123, %r123, 8;
	add.s32 	%r122, %r122, %r8;
	add.s32 	%r121, %r121, %r8;
	add.s32 	%r120, %r120, %r8;
	add.s32 	%r119, %r119, %r8;
	add.s32 	%r118, %r118, %r8;
	add.s32 	%r117, %r117, %r8;
	add.s32 	%r116, %r116, %r8;
	add.s32 	%r115, %r115, %r8;
	add.s64 	%rd53, %rd53, 32;
	setp.ne.s32 	%p15, %r123, 0;
	@%p15 bra 	$L__BB7_4;
$L__BB7_21:
	setp.eq.s32 	%p16, %r4, 0;
	@%p16 bra 	$L__BB7_42;
	and.b32  	%r53, %r76, 3;
	setp.lt.u32 	%p17, %r4, 4;
	@%p17 bra 	$L__BB7_32;
	mul.wide.u32 	%rd28, %r141, 4;
	add.s64 	%rd6, %rd2, %rd28;
	ld.global.nc.u32 	%r94, [%rd6];
	setp.ne.s32 	%p18, %r94, %r1;
	@%p18 bra 	$L__BB7_25;
	mad.lo.s32 	%r95, %r141, %r77, %r2;
	mul.wide.s32 	%rd29, %r95, 4;
	add.s64 	%rd30, %rd1, %rd29;
	ld.global.nc.f32 	%f51, [%rd30];
	add.f32 	%f62, %f62, %f51;
	add.s32 	%r125, %r125, %r3;
$L__BB7_25:
	ld.global.nc.u32 	%r96, [%rd6+4];
	setp.ne.s32 	%p19, %r96, %r1;
	@%p19 bra 	$L__BB7_27;
	mad.lo.s32 	%r97, %r77, %r141, %r77;
	add.s32 	%r98, %r97, %r2;
	mul.wide.s32 	%rd31, %r98, 4;
	add.s64 	%rd32, %rd1, %rd31;
	ld.global.nc.f32 	%f52, [%rd32];
	add.f32 	%f62, %f62, %f52;
	add.s32 	%r125, %r125, %r3;
$L__BB7_27:
	ld.global.nc.u32 	%r99, [%rd6+8];
	setp.ne.s32 	%p20, %r99, %r1;
	@%p20 bra 	$L__BB7_29;
	add.s32 	%r100, %r141, 2;
	mad.lo.s32 	%r101, %r100, %r77, %r2;
	mul.wide.s32 	%rd33, %r101, 4;
	add.s64 	%rd34, %rd1, %rd33;
	ld.global.nc.f32 	%f53, [%rd34];
	add.f32 	%f62, %f62, %f53;
	add.s32 	%r125, %r125, %r3;
$L__BB7_29:
	ld.global.nc.u32 	%r102, [%rd6+12];
	setp.ne.s32 	%p21, %r102, %r1;
	@%p21 bra 	$L__BB7_31;
	add.s32 	%r103, %r141, 3;
	mad.lo.s32 	%r104, %r103, %r77, %r2;
	mul.wide.s32 	%rd35, %r104, 4;
	add.s64 	%rd36, %rd1, %rd35;
	ld.global.nc.f32 	%f54, [%rd36];
	add.f32 	%f62, %f62, %f54;
	add.s32 	%r125, %r125, %r3;
$L__BB7_31:
	add.s32 	%r141, %r141, 4;
$L__BB7_32:
	setp.eq.s32 	%p22, %r53, 0;
	@%p22 bra 	$L__BB7_42;
	setp.eq.s32 	%p23, %r53, 1;
	@%p23 bra 	$L__BB7_39;
	mul.wide.u32 	%rd37, %r141, 4;
	add.s64 	%rd7, %rd2, %rd37;
	ld.global.nc.u32 	%r106, [%rd7];
	setp.ne.s32 	%p24, %r106, %r1;
	@%p24 bra 	$L__BB7_36;
	mad.lo.s32 	%r107, %r141, %r77, %r2;
	mul.wide.s32 	%rd38, %r107, 4;
	add.s64 	%rd39, %rd1, %rd38;
	ld.global.nc.f32 	%f56, [%rd39];
	add.f32 	%f62, %f62, %f56;
	add.s32 	%r125, %r125, %r3;
$L__BB7_36:
	ld.global.nc.u32 	%r108, [%rd7+4];
	setp.ne.s32 	%p25, %r108, %r1;
	@%p25 bra 	$L__BB7_38;
	mad.lo.s32 	%r109, %r77, %r141, %r77;
	add.s32 	%r110, %r109, %r2;
	mul.wide.s32 	%rd40, %r110, 4;
	add.s64 	%rd41, %rd1, %rd40;
	ld.global.nc.f32 	%f57, [%rd41];
	add.f32 	%f62, %f62, %f57;
	add.s32 	%r125, %r125, %r3;
$L__BB7_38:
	add.s32 	%r141, %r141, 2;
$L__BB7_39:
	and.b32  	%r111, %r76, 1;
	setp.eq.b32 	%p26, %r111, 1;
	not.pred 	%p27, %p26;
	@%p27 bra 	$L__BB7_42;
	mul.wide.u32 	%rd42, %r141, 4;
	add.s64 	%rd43, %rd2, %rd42;
	ld.global.nc.u32 	%r112, [%rd43];
	setp.ne.s32 	%p28, %r112, %r1;
	@%p28 bra 	$L__BB7_42;
	mad.lo.s32 	%r113, %r141, %r77, %r2;
	mul.wide.s32 	%rd44, %r113, 4;
	add.s64 	%rd45, %rd1, %rd44;
	ld.global.nc.f32 	%f58, [%rd45];
	add.f32 	%f62, %f62, %f58;
	add.s32 	%r125, %r125, %r3;
$L__BB7_42:
	setp.ne.s32 	%p29, %r2, 0;
	@%p29 bra 	$L__BB7_44;
	cvta.to.global.u64 	%rd46, %rd9;
	mul.wide.u32 	%rd47, %r1, 4;
	add.s64 	%rd48, %rd46, %rd47;
	st.global.u32 	[%rd48], %r125;
$L__BB7_44:
	setp.lt.s32 	%p30, %r125, 1;
	@%p30 bra 	$L__BB7_46;
	ld.param.u64 	%rd52, [kmeans_update_centroids_param_2];
	cvt.rn.f32.u32 	%f59, %r125;
	div.rn.f32 	%f60, %f62, %f59;
	mad.lo.s32 	%r114, %r77, %r1, %r2;
	cvta.to.global.u64 	%rd49, %rd52;
	mul.wide.s32 	%rd50, %r114, 4;
	add.s64 	%rd51, %rd49, %rd50;
	st.global.f32 	[%rd51], %f60;
$L__BB7_46:
	ret;

}
	// .globl	fused_spectral_init
.visible .entry fused_spectral_init(
	.param .u64 .ptr .align 1 fused_spectral_init_param_0,
	.param .u64 .ptr .align 1 fused_spectral_init_param_1,
	.param .u64 .ptr .align 1 fused_spectral_init_param_2,
	.param .u64 .ptr .align 1 fused_spectral_init_param_3,
	.param .u64 .ptr .align 1 fused_spectral_init_param_4,
	.param .u32 fused_spectral_init_param_5
)
{
	.reg .pred 	%p<20>;
	.reg .b32 	%r<41>;
	.reg .b32 	%f<127>;
	.reg .b64 	%rd<50>;

	ld.param.u64 	%rd10, [fused_spectral_init_param_0];
	ld.param.u64 	%rd13, [fused_spectral_init_param_1];
	ld.param.u64 	%rd14, [fused_spectral_init_param_2];
	ld.param.u64 	%rd11, [fused_spectral_init_param_3];
	ld.param.u64 	%rd12, [fused_spectral_init_param_4];
	ld.param.u32 	%r20, [fused_spectral_init_param_5];
	cvta.to.global.u64 	%rd1, %rd14;
	cvta.to.global.u64 	%rd2, %rd13;
	mov.u32 	%r21, %ctaid.y;
	mov.u32 	%r22, %ntid.y;
	mov.u32 	%r23, %tid.y;
	mad.lo.s32 	%r1, %r21, %r22, %r23;
	mov.u32 	%r24, %ctaid.x;
	mov.u32 	%r25, %ntid.x;
	mov.u32 	%r26, %tid.x;
	mad.lo.s32 	%r2, %r24, %r25, %r26;
	max.s32 	%r27, %r1, %r2;
	setp.ge.s32 	%p1, %r27, %r20;
	mov.f32 	%f116, 0f00000000;
	@%p1 bra 	$L__BB8_23;
	setp.eq.s32 	%p2, %r1, %r2;
	@%p2 bra 	$L__BB8_4;
	cvta.to.global.u64 	%rd15, %rd10;
	mul.lo.s32 	%r28, %r1, 3;
	mul.wide.u32 	%rd16, %r28, 4;
	add.s64 	%rd17, %rd15, %rd16;
	ld.global.nc.f32 	%f23, [%rd17];
	mul.lo.s32 	%r29, %r2, 3;
	mul.wide.s32 	%rd18, %r29, 4;
	add.s64 	%rd19, %rd15, %rd18;
	ld.global.nc.f32 	%f24, [%rd19];
	sub.f32 	%f25, %f23, %f24;
	ld.global.nc.f32 	%f26, [%rd17+4];
	ld.global.nc.f32 	%f27, [%rd19+4];
	sub.f32 	%f28, %f26, %f27;
	ld.global.nc.f32 	%f29, [%rd17+8];
	ld.global.nc.f32 	%f30, [%rd19+8];
	sub.f32 	%f31, %f29, %f30;
	mul.f32 	%f32, %f28, %f28;
	fma.rn.f32 	%f33, %f25, %f25, %f32;
	fma.rn.f32 	%f1, %f31, %f31, %f33;
	setp.geu.f32 	%p3, %f1, 0f42C80000;
	@%p3 bra 	$L__BB8_4;
	div.rn.f32 	%f34, %f1, 0fC2900000;
	fma.rn.f32 	%f35, %f34, 0f3BBB989D, 0f3F000000;
	cvt.sat.f32.f32 	%f36, %f35;
	mov.f32 	%f37, 0f4B400001;
	mov.f32 	%f38, 0f437C0000;
	fma.rm.f32 	%f39, %f36, %f38, %f37;
	add.f32 	%f40, %f39, 0fCB40007F;
	neg.f32 	%f41, %f40;
	fma.rn.f32 	%f42, %f34, 0f3FB8AA3B, %f41;
	fma.rn.f32 	%f43, %f34, 0f32A57060, %f42;
	mov.b32 	%r30, %f39;
	shl.b32 	%r31, %r30, 23;
	mov.b32 	%f44, %r31;
	ex2.approx.ftz.f32 	%f45, %f43;
	mul.f32 	%f116, %f45, %f44;
$L__BB8_4:
	mul.lo.s32 	%r3, %r20, %r1;
	add.s32 	%r4, %r3, %r2;
	mul.wide.s32 	%rd20, %r4, 4;
	add.s64 	%rd21, %rd2, %rd20;
	st.global.f32 	[%rd21], %f116;
	bar.sync 	0;
	setp.ne.s32 	%p4, %r2, 0;
	mul.wide.u32 	%rd22, %r1, 4;
	add.s64 	%rd3, %rd1, %rd22;
	@%p4 bra 	$L__BB8_18;
	and.b32  	%r5, %r20, 15;
	setp.lt.u32 	%p5, %r20, 16;
	mov.f32 	%f125, 0f00000000;
	mov.b32 	%r38, 0;
	@%p5 bra 	$L__BB8_8;
	and.b32  	%r38, %r20, 2147483632;
	neg.s32 	%r36, %r38;
	mul.wide.u32 	%rd23, %r3, 4;
	add.s64 	%rd24, %rd23, %rd2;
	add.s64 	%rd48, %rd24, 32;
	mov.f32 	%f125, 0f00000000;
$L__BB8_7:
	.pragma "nounroll";
	ld.global.f32 	%f49, [%rd48+-32];
	add.f32 	%f50, %f125, %f49;
	ld.global.f32 	%f51, [%rd48+-28];
	add.f32 	%f52, %f50, %f51;
	ld.global.f32 	%f53, [%rd48+-24];
	add.f32 	%f54, %f52, %f53;
	ld.global.f32 	%f55, [%rd48+-20];
	add.f32 	%f56, %f54, %f55;
	ld.global.f32 	%f57, [%rd48+-16];
	add.f32 	%f58, %f56, %f57;
	ld.global.f32 	%f59, [%rd48+-12];
	add.f32 	%f60, %f58, %f59;
	ld.global.f32 	%f61, [%rd48+-8];
	add.f32 	%f62, %f60, %f61;
	ld.global.f32 	%f63, [%rd48+-4];
	add.f32 	%f64, %f62, %f63;
	ld.global.f32 	%f65, [%rd48];
	add.f32 	%f66, %f64, %f65;
	ld.global.f32 	%f67, [%rd48+4];
	add.f32 	%f68, %f66, %f67;
	ld.global.f32 	%f69, [%rd48+8];
	add.f32 	%f70, %f68, %f69;
	ld.global.f32 	%f71, [%rd48+12];
	add.f32 	%f72, %f70, %f71;
	ld.global.f32 	%f73, [%rd48+16];
	add.f32 	%f74, %f72, %f73;
	ld.global.f32 	%f75, [%rd48+20];
	add.f32 	%f76, %f74, %f75;
	ld.global.f32 	%f77, [%rd48+24];
	add.f32 	%f78, %f76, %f77;
	ld.global.f32 	%f79, [%rd48+28];
	add.f32 	%f125, %f78, %f79;
	add.s32 	%r36, %r36, 16;
	add.s64 	%rd48, %rd48, 64;
	setp.ne.s32 	%p6, %r36, 0;
	@%p6 bra 	$L__BB8_7;
$L__BB8_8:
	setp.eq.s32 	%p7, %r5, 0;
	@%p7 bra 	$L__BB8_17;
	and.b32  	%r11, %r20, 7;
	setp.lt.u32 	%p8, %r5, 8;
	@%p8 bra 	$L__BB8_11;
	add.s32 	%r33, %r38, %r3;
	mul.wide.u32 	%rd25, %r33, 4;
	add.s64 	%rd26, %rd2, %rd25;
	ld.global.f32 	%f81, [%rd26];
	add.f32 	%f82, %f125, %f81;
	cvt.u64.u32 	%rd27, %r3;
	cvt.u64.u32 	%rd28, %r38;
	add.s64 	%rd29, %rd28, %rd27;
	shl.b64 	%rd30, %rd29, 2;
	add.s64 	%rd31, %rd2, %rd30;
	ld.global.f32 	%f83, [%rd31+4];
	add.f32 	%f84, %f82, %f83;
	ld.global.f32 	%f85, [%rd31+8];
	add.f32 	%f86, %f84, %f85;
	ld.global.f32 	%f87, [%rd31+12];
	add.f32 	%f88, %f86, %f87;
	ld.global.f32 	%f89, [%rd31+16];
	add.f32 	%f90, %f88, %f89;
	ld.global.f32 	%f91, [%rd31+20];
	add.f32 	%f92, %f90, %f91;
	ld.global.f32 	%f93, [%rd31+24];
	add.f32 	%f94, %f92, %f93;
	ld.global.f32 	%f95, [%rd31+28];
	add.f32 	%f125, %f94, %f95;
	add.s32 	%r38, %r38, 8;
$L__BB8_11:
	setp.eq.s32 	%p9, %r11, 0;
	@%p9 bra 	$L__BB8_17;
	and.b32  	%r14, %r20, 3;
	setp.lt.u32 	%p10, %r11, 4;
	@%p10 bra 	$L__BB8_14;
	add.s32 	%r34, %r38, %r3;
	mul.wide.u32 	%rd32, %r34, 4;
	add.s64 	%rd33, %rd2, %rd32;
	ld.global.f32 	%f97, [%rd33];
	add.f32 	%f98, %f125, %f97;
	cvt.u64.u32 	%rd34, %r3;
	cvt.u64.u32 	%rd35, %r38;
	add.s64 	%rd36, %rd35, %rd34;
	shl.b64 	%rd37, %rd36, 2;
	add.s64 	%rd38, %rd2, %rd37;
	ld.global.f32 	%f99, [%rd38+4];
	add.f32 	%f100, %f98, %f99;
	ld.global.f32 	%f101, [%rd38+8];
	add.f32 	%f102, %f100, %f101;
	ld.global.f32 	%f103, [%rd38+12];
	add.f32 	%f125, %f102, %f103;
	add.s32 	%r38, %r38, 4;
$L__BB8_14:
	setp.eq.s32 	%p11, %r14, 0;
	@%p11 bra 	$L__BB8_17;
	add.s32 	%r35, %r38, %r3;
	mul.wide.u32 	%rd39, %r35, 4;
	add.s64 	%rd49, %rd2, %rd39;
	neg.s32 	%r40, %r14;
$L__BB8_16:
	.pragma "nounroll";
	ld.global.f32 	%f104, [%rd49];
	add.f32 	%f125, %f125, %f104;
	add.s64 	%rd49, %rd49, 4;
	add.s32 	%r40, %r40, 1;
	setp.ne.s32 	%p12, %r40, 0;
	@%p12 bra 	$L__BB8_16;
$L__BB8_17:
	st.global.f32 	[%rd3], %f125;
$L__BB8_18:
	setp.eq.s32 	%p13, %r1, %r2;
	bar.sync 	0;
	mov.f32 	%f126, 0f3F800000;
	@%p13 bra 	$L__BB8_21;
	ld.global.f32 	%f17, [%rd3];
	mul.wide.s32 	%rd40, %r2, 4;
	add.s64 	%rd41, %rd1, %rd40;
	ld.global.f32 	%f107, [%rd41];
	setp.leu.f32 	%p14, %f17, 0f2EDBE6FF;
	setp.leu.f32 	%p15, %f107, 0f2EDBE6FF;
	or.pred  	%p16, %p14, %p15;
	setp.leu.f32 	%p17, %f116, 0f00000000;
	mov.f32 	%f126, 0f00000000;
	or.pred  	%p18, %p16, %p17;
	@%p18 bra 	$L__BB8_21;
	neg.f32 	%f108, %f116;
	rsqrt.approx.f32 	%f109, %f17;
	mul.f32 	%f110, %f109, %f108;
	rsqrt.approx.f32 	%f111, %f107;
	mul.f32 	%f126, %f110, %f111;
$L__BB8_21:
	setp.ne.s32 	%p19, %r2, 0;
	cvta.to.global.u64 	%rd42, %rd11;
	add.s64 	%rd44, %rd42, %rd20;
	st.global.f32 	[%rd44], %f126;
	@%p19 bra 	$L__BB8_23;
	cvt.rn.f32.u32 	%f112, %r20;
	sqrt.rn.f32 	%f113, %f112;
	rcp.rn.f32 	%f114, %f113;
	cvta.to.global.u64 	%rd45, %rd12;
	add.s64 	%rd47, %rd45, %rd22;
	st.global.f32 	[%rd47], %f114;
$L__BB8_23:
	ret;

}


// ===== COMPILED SASS (sm_100) =====

	.target	sm_100

	.elftype	@"ET_EXEC"


//--------------------- .note.nv.tkinfo           --------------------------
	.section	.note.nv.tkinfo,"",@"SHT_NOTE"
	.sectionflags	@"SHF_NOTE_NV_TKINFO"
	.tkinfo
        /*0018*/ 	.word	0x00000002
        /*0030*/ 	.string	""
        /*0030*/ 	.string	"ptxas"
        /*0030*/ 	.string	"Cuda compilation tools, release 13.0, V13.0.88"
        /*0030*/ 	.string	"Build cuda_13.0.r13.0/compiler.36424714_0"
        /*0030*/ 	.string	"-arch sm_100 -m 64 "



//--------------------- .note.nv.cuinfo           --------------------------
	.section	.note.nv.cuinfo,"",@"SHT_NOTE"
	.sectionflags	@"SHF_NOTE_NV_CUINFO"
        /*0018*/ 	.short	0x0002
        /*001a*/ 	.short	0x0064
        /*001c*/ 	.short	0x0082
	.zero		2


//--------------------- .nv.info                  --------------------------
	.section	.nv.info,"",@"SHT_CUDA_INFO"
	.align	4


	//----- nvinfo : EIATTR_REGCOUNT
	.align		4
        /*0000*/ 	.byte	0x04, 0x2f
        /*0002*/ 	.short	(.L_1 - .L_0)
	.align		4
.L_0:
        /*0004*/ 	.word	index@(build_contact_matrix)
        /*0008*/ 	.word	0x00000012


	//----- nvinfo : EIATTR_FRAME_SIZE
	.align		4
.L_1:
        /*000c*/ 	.byte	0x04, 0x11
        /*000e*/ 	.short	(.L_3 - .L_2)
	.align		4
.L_2:
        /*0010*/ 	.word	index@($__internal_5_$__cuda_sm3x_div_rn_noftz_f32_slowpath)
        /*0014*/ 	.word	0x00000000


	//----- nvinfo : EIATTR_FRAME_SIZE
	.align		4
.L_3:
        /*0018*/ 	.byte	0x04, 0x11
        /*001a*/ 	.short	(.L_5 - .L_4)
	.align		4
.L_4:
        /*001c*/ 	.word	index@(build_contact_matrix)
        /*0020*/ 	.word	0x00000000


	//----- nvinfo : EIATTR_REGCOUNT
	.align		4
.L_5:
        /*0024*/ 	.byte	0x04, 0x2f
        /*0026*/ 	.short	(.L_7 - .L_6)
	.align		4
.L_6:
        /*0028*/ 	.word	index@(compute_degrees)
        /*002c*/ 	.word	0x0000001f


	//----- nvinfo : EIATTR_FRAME_SIZE
	.align		4
.L_7:
        /*0030*/ 	.byte	0x04, 0x11
        /*0032*/ 	.short	(.L_9 - .L_8)
	.align		4
.L_8:
        /*0034*/ 	.word	index@(compute_degrees)
        /*0038*/ 	.word	0x00000000


	//----- nvinfo : EIATTR_REGCOUNT
	.align		4
.L_9:
        /*003c*/ 	.byte	0x04, 0x2f
        /*003e*/ 	.short	(.L_11 - .L_10)
	.align		4
.L_10:
        /*0040*/ 	.word	index@(compute_normalized_laplacian)
        /*0044*/ 	.word	0x00000010


	//----- nvinfo : EIATTR_FRAME_SIZE
	.align		4
.L_11:
        /*0048*/ 	.byte	0x04, 0x11
        /*004a*/ 	.short	(.L_13 - .L_12)
	.align		4
.L_12:
        /*004c*/ 	.word	index@(compute_normalized_laplacian)
        /*0050*/ 	.word	0x00000000


	//----- nvinfo : EIATTR_REGCOUNT
	.align		4
.L_13:
        /*0054*/ 	.byte	0x04, 0x2f
        /*0056*/ 	.short	(.L_15 - .L_14)
	.align		4
.L_14:
        /*0058*/ 	.word	index@(matvec_multiply)
        /*005c*/ 	.word	0x00000022


	//----- nvinfo : EIATTR_FRAME_SIZE
	.align		4
.L_15:
        /*0060*/ 	.byte	0x04, 0x11
        /*0062*/ 	.short	(.L_17 - .L_16)
	.align		4
.L_16:
        /*0064*/ 	.word	index@(matvec_multiply)
        /*0068*/ 	.word	0x00000000


	//----- nvinfo : EIATTR_REGCOUNT
	.align		4
.L_17:
        /*006c*/ 	.byte	0x04, 0x2f
        /*006e*/ 	.short	(.L_19 - .L_18)
	.align		4
.L_18:
        /*0070*/ 	.word	index@(vector_norm_sq)
        /*0074*/ 	.word	0x0000000a


	//----- nvinfo : EIATTR_FRAME_SIZE
	.align		4
.L_19:
        /*0078*/ 	.byte	0x04, 0x11
        /*007a*/ 	.short	(.L_21 - .L_20)
	.align		4
.L_20:
        /*007c*/ 	.word	index@(vector_norm_sq)
        /*0080*/ 	.word	0x00000000


	//----- nvinfo : EIATTR_REGCOUNT
	.align		4
.L_21:
        /*0084*/ 	.byte	0x04, 0x2f
        /*0086*/ 	.short	(.L_23 - .L_22)
	.align		4
.L_22:
        /*0088*/ 	.word	index@(normalize_and_deflate)
        /*008c*/ 	.word	0x00000012


	//----- nvinfo : EIATTR_FRAME_SIZE
	.align		4
.L_23:
        /*0090*/ 	.byte	0x04, 0x11
        /*0092*/ 	.short	(.L_25 - .L_24)
	.align		4
.L_24:
        /*0094*/ 	.word	index@($__internal_4_$__cuda_sm3x_div_rn_noftz_f32_slowpath)
        /*0098*/ 	.word	0x00000000


	//----- nvinfo : EIATTR_FRAME_SIZE
	.align		4
.L_25:
        /*009c*/ 	.byte	0x04, 0x11
        /*009e*/ 	.short	(.L_27 - .L_26)
	.align		4
.L_26:
        /*00a0*/ 	.word	index@(normalize_and_deflate)
        /*00a4*/ 	.word	0x00000000


	//----- nvinfo : EIATTR_REGCOUNT
	.align		4
.L_27:
        /*00a8*/ 	.byte	0x04, 0x2f
        /*00aa*/ 	.short	(.L_29 - .L_28)
	.align		4
.L_28:
        /*00ac*/ 	.word	index@(kmeans_assign)
        /*00b0*/ 	.word	0x0000001f


	//----- nvinfo : EIATTR_FRAME_SIZE
	.align		4
.L_29:
        /*00b4*/ 	.byte	0x04, 0x11
        /*00b6*/ 	.short	(.L_31 - .L_30)
	.align		4
.L_30:
        /*00b8*/ 	.word	index@(kmeans_assign)
        /*00bc*/ 	.word	0x00000000


	//----- nvinfo : EIATTR_REGCOUNT
	.align		4
.L_31:
        /*00c0*/ 	.byte	0x04, 0x2f
        /*00c2*/ 	.short	(.L_33 - .L_32)
	.align		4
.L_32:
        /*00c4*/ 	.word	index@(kmeans_update_centroids)
        /*00c8*/ 	.word	0x00000020


	//----- nvinfo : EIATTR_FRAME_SIZE
	.align		4
.L_33:
        /*00cc*/ 	.byte	0x04, 0x11
        /*00ce*/ 	.short	(.L_35 - .L_34)
	.align		4
.L_34:
        /*00d0*/ 	.word	index@($__internal_3_$__cuda_sm3x_div_rn_noftz_f32_slowpath)
        /*00d4*/ 	.word	0x00000000


	//----- nvinfo : EIATTR_FRAME_SIZE
	.align		4
.L_35:
        /*00d8*/ 	.byte	0x04, 0x11
        /*00da*/ 	.short	(.L_37 - .L_36)
	.align		4
.L_36:
        /*00dc*/ 	.word	index@(kmeans_update_centroids)
        /*00e0*/ 	.word	0x00000000


	//----- nvinfo : EIATTR_REGCOUNT
	.align		4
.L_37:
        /*00e4*/ 	.byte	0x04, 0x2f
        /*00e6*/ 	.short	(.L_39 - .L_38)
	.align		4
.L_38:
        /*00e8*/ 	.word	index@(fused_spectral_init)
        /*00ec*/ 	.word	0x00000020


	//----- nvinfo : EIATTR_FRAME_SIZE
	.align		4
.L_39:
        /*00f0*/ 	.byte	0x04, 0x11
        /*00f2*/ 	.short	(.L_41 - .L_40)
	.align		4
.L_40:
        /*00f4*/ 	.word	index@($__internal_2_$__cuda_sm3x_div_rn_noftz_f32_slowpath)
        /*00f8*/ 	.word	0x00000000


	//----- nvinfo : EIATTR_FRAME_SIZE
	.align		4
.L_41:
        /*00fc*/ 	.byte	0x04, 0x11
        /*00fe*/ 	.short	(.L_43 - .L_42)
	.align		4
.L_42:
        /*0100*/ 	.word	index@($__internal_1_$__cuda_sm20_sqrt_rn_f32_slowpath)
        /*0104*/ 	.word	0x00000000


	//----- nvinfo : EIATTR_FRAME_SIZE
	.align		4
.L_43:
        /*0108*/ 	.byte	0x04, 0x11
        /*010a*/ 	.short	(.L_45 - .L_44)
	.align		4
.L_44:
        /*010c*/ 	.word	index@($__internal_0_$__cuda_sm20_rcp_rn_f32_slowpath)
        /*0110*/ 	.word	0x00000000


	//----- nvinfo : EIATTR_FRAME_SIZE
	.align		4
.L_45:
        /*0114*/ 	.byte	0x04, 0x11
        /*0116*/ 	.short	(.L_47 - .L_46)
	.align		4
.L_46:
        /*0118*/ 	.word	index@(fused_spectral_init)
        /*011c*/ 	.word	0x00000000


	//----- nvinfo : EIATTR_MIN_STACK_SIZE
	.align		4
.L_47:
        /*0120*/ 	.byte	0x04, 0x12
        /*0122*/ 	.short	(.L_49 - .L_48)
	.align		4
.L_48:
        /*0124*/ 	.word	index@(fused_spectral_init)
        /*0128*/ 	.word	0x00000000


	//----- nvinfo : EIATTR_MIN_STACK_SIZE
	.align		4
.L_49:
        /*012c*/ 	.byte	0x04, 0x12
        /*012e*/ 	.short	(.L_51 - .L_50)
	.align		4
.L_50:
        /*0130*/ 	.word	index@(kmeans_update_centroids)
        /*0134*/ 	.word	0x00000000


	//----- nvinfo : EIATTR_MIN_STACK_SIZE
	.align		4
.L_51:
        /*0138*/ 	.byte	0x04, 0x12
        /*013a*/ 	.short	(.L_53 - .L_52)
	.align		4
.L_52:
        /*013c*/ 	.word	index@(kmeans_assign)
        /*0140*/ 	.word	0x00000000


	//----- nvinfo : EIATTR_MIN_STACK_SIZE
	.align		4
.L_53:
        /*0144*/ 	.byte	0x04, 0x12
        /*0146*/ 	.short	(.L_55 - .L_54)
	.align		4
.L_54:
        /*0148*/ 	.word	index@(normalize_and_deflate)
        /*014c*/ 	.word	0x00000000


	//----- nvinfo : EIATTR_MIN_STACK_SIZE
	.align		4
.L_55:
        /*0150*/ 	.byte	0x04, 0x12
        /*0152*/ 	.short	(.L_57 - .L_56)
	.align		4
.L_56:
        /*0154*/ 	.word	index@(vector_norm_sq)
        /*0158*/ 	.word	0x00000000


	//----- nvinfo : EIATTR_MIN_STACK_SIZE
	.align		4
.L_57:
        /*015c*/ 	.byte	0x04, 0x12
        /*015e*/ 	.short	(.L_59 - .L_58)
	.align		4
.L_58:
        /*0160*/ 	.word	index@(matvec_multiply)
        /*0164*/ 	.word	0x00000000


	//----- nvinfo : EIATTR_MIN_STACK_SIZE
	.align		4
.L_59:
        /*0168*/ 	.byte	0x04, 0x12
        /*016a*/ 	.short	(.L_61 - .L_60)
	.align		4
.L_60:
        /*016c*/ 	.word	index@(compute_normalized_laplacian)
        /*0170*/ 	.word	0x00000000


	//----- nvinfo : EIATTR_MIN_STACK_SIZE
	.align		4
.L_61:
        /*0174*/ 	.byte	0x04, 0x12
        /*0176*/ 	.short	(.L_63 - .L_62)
	.align		4
.L_62:
        /*0178*/ 	.word	index@(compute_degrees)
        /*017c*/ 	.word	0x00000000


	//----- nvinfo : EIATTR_MIN_STACK_SIZE
	.align		4
.L_63:
        /*0180*/ 	.byte	0x04, 0x12
        /*0182*/ 	.short	(.L_65 - .L_64)
	.align		4
.L_64:
        /*0184*/ 	.word	index@(build_contact_matrix)
        /*0188*/ 	.word	0x00000000
.L_65:


//--------------------- .nv.compat                --------------------------
	.section	.nv.compat,"",@"SHT_CUDA_COMPAT_INFO"
	.align	4
        /*0000*/ 	.byte	0x02, 0x09, 0x00, 0x00, 0x02, 0x02, 0x01, 0x00, 0x02, 0x05, 0x05, 0x00, 0x03, 0x07, 0x01, 0x01
        /*0010*/ 	.byte	0x02, 0x03, 0x00, 0x00, 0x02, 0x06, 0x01, 0x00, 0x04, 0x0b, 0x08, 0x00, 0x01, 0x00, 0x00, 0x00
        /*0020*/ 	.byte	0x00, 0x00, 0x00, 0x00


//--------------------- .nv.info.fused_spectral_init --------------------------
	.section	.nv.info.fused_spectral_init,"",@"SHT_CUDA_INFO"
	.sectionflags	@""
	.align	4


	//----- nvinfo : EIATTR_CUDA_API_VERSION
	.align		4
        /*0000*/ 	.byte	0x04, 0x37
        /*0002*/ 	.short	(.L_67 - .L_66)
.L_66:
        /*0004*/ 	.word	0x00000082


	//----- nvinfo : EIATTR_KPARAM_INFO
	.align		4
.L_67:
        /*0008*/ 	.byte	0x04, 0x17
        /*000a*/ 	.short	(.L_69 - .L_68)
.L_68:
        /*000c*/ 	.word	0x00000000
        /*0010*/ 	.short	0x0005
        /*0012*/ 	.short	0x0028
        /*0014*/ 	.byte	0x00, 0xf0, 0x11, 0x00


	//----- nvinfo : EIATTR_KPARAM_INFO
	.align		4
.L_69:
        /*0018*/ 	.byte	0x04, 0x17
        /*001a*/ 	.short	(.L_71 - .L_70)
.L_70:
        /*001c*/ 	.word	0x00000000
        /*0020*/ 	.short	0x0004
        /*0022*/ 	.short	0x0020
        /*0024*/ 	.byte	0x00, 0xf5, 0x21, 0x00


	//----- nvinfo : EIATTR_KPARAM_INFO
	.align		4
.L_71:
        /*0028*/ 	.byte	0x04, 0x17
        /*002a*/ 	.short	(.L_73 - .L_72)
.L_72:
        /*002c*/ 	.word	0x00000000
        /*0030*/ 	.short	0x0003
        /*0032*/ 	.short	0x0018
        /*0034*/ 	.byte	0x00, 0xf5, 0x21, 0x00


	//----- nvinfo : EIATTR_KPARAM_INFO
	.align		4
.L_73:
        /*0038*/ 	.byte	0x04, 0x17
        /*003a*/ 	.short	(.L_75 - .L_74)
.L_74:
        /*003c*/ 	.word	0x00000000
        /*0040*/ 	.short	0x0002
        /*0042*/ 	.short	0x0010
        /*0044*/ 	.byte	0x00, 0xf5, 0x21, 0x00


	//----- nvinfo : EIATTR_KPARAM_INFO
	.align		4
.L_75:
        /*0048*/ 	.byte	0x04, 0x17
        /*004a*/ 	.short	(.L_77 - .L_76)
.L_76:
        /*004c*/ 	.word	0x00000000
        /*0050*/ 	.short	0x0001
        /*0052*/ 	.short	0x0008
        /*0054*/ 	.byte	0x00, 0xf5, 0x21, 0x00


	//----- nvinfo : EIATTR_KPARAM_INFO
	.align		4
.L_77:
        /*0058*/ 	.byte	0x04, 0x17
        /*005a*/ 	.short	(.L_79 - .L_78)
.L_78:
        /*005c*/ 	.word	0x00000000
        /*0060*/ 	.short	0x0000
        /*0062*/ 	.short	0x0000
        /*0064*/ 	.byte	0x00, 0xf5, 0x21, 0x00


	//----- nvinfo : EIATTR_SPARSE_MMA_MASK
	.align		4
.L_79:
        /*0068*/ 	.byte	0x03, 0x50
        /*006a*/ 	.short	0x0000


	//----- nvinfo : EIATTR_MAXREG_COUNT
	.align		4
        /*006c*/ 	.byte	0x03, 0x1b
        /*006e*/ 	.short	0x00ff


	//----- nvinfo : EIATTR_NUM_BARRIERS
	.align		4
        /*0070*/ 	.byte	0x02, 0x4c
        /*0072*/ 	.byte	0x01
	.zero		1


	//----- nvinfo : EIATTR_MERCURY_ISA_VERSION
	.align		4
        /*0074*/ 	.byte	0x03, 0x5f
        /*0076*/ 	.short	0x0101


	//----- nvinfo : EIATTR_VRC_CTA_INIT_COUNT
	.align		4
        /*0078*/ 	.byte	0x02, 0x4a
	.zero		1
	.zero		1


	//----- nvinfo : EIATTR_EXIT_INSTR_OFFSETS
	.align		4
        /*007c*/ 	.byte	0x04, 0x1c
        /*007e*/ 	.short	(.L_81 - .L_80)


	//   ....[0]....
.L_80:
        /*0080*/ 	.word	0x000000c0


	//   ....[1]....
        /*0084*/ 	.word	0x00000d50


	//   ....[2]....
        /*0088*/ 	.word	0x00000f00


	//----- nvinfo : EIATTR_CRS_STACK_SIZE
	.align		4
.L_81:
        /*008c*/ 	.byte	0x04, 0x1e
        /*008e*/ 	.short	(.L_83 - .L_82)
.L_82:
        /*0090*/ 	.word	0x00000000


	//----- nvinfo : EIATTR_CBANK_PARAM_SIZE
	.align		4
.L_83:
        /*0094*/ 	.byte	0x03, 0x19
        /*0096*/ 	.short	0x002c


	//----- nvinfo : EIATTR_PARAM_CBANK
	.align		4
        /*0098*/ 	.byte	0x04, 0x0a
        /*009a*/ 	.short	(.L_85 - .L_84)
	.align		4
.L_84:
        /*009c*/ 	.word	index@(.nv.constant0.fused_spectral_init)
        /*00a0*/ 	.short	0x0380
        /*00a2*/ 	.short	0x002c


	//----- nvinfo : EIATTR_SW_WAR
	.align		4
.L_85:
        /*00a4*/ 	.byte	0x04, 0x36
        /*00a6*/ 	.short	(.L_87 - .L_86)
.L_86:
        /*00a8*/ 	.word	0x00000008
.L_87:


//--------------------- .nv.info.kmeans_update_centroids --------------------------
	.section	.nv.info.kmeans_update_centroids,"",@"SHT_CUDA_INFO"
	.sectionflags	@""
	.align	4


	//----- nvinfo : EIATTR_CUDA_API_VERSION
	.align		4
        /*0000*/ 	.byte	0x04, 0x37
        /*0002*/ 	.short	(.L_89 - .L_88)
.L_88:
        /*0004*/ 	.word	0x00000082


	//----- nvinfo : EIATTR_KPARAM_INFO
	.align		4
.L_89:
        /*0008*/ 	.byte	0x04, 0x17
        /*000a*/ 	.short	(.L_91 - .L_90)
.L_90:
        /*000c*/ 	.word	0x00000000
        /*0010*/ 	.short	0x0006
        /*0012*/ 	.short	0x0028
        /*0014*/ 	.byte	0x00, 0xf0, 0x11, 0x00


	//----- nvinfo : EIATTR_KPARAM_INFO
	.align		4
.L_91:
        /*0018*/ 	.byte	0x04, 0x17
        /*001a*/ 	.short	(.L_93 - .L_92)
.L_92:
        /*001c*/ 	.word	0x00000000
        /*0020*/ 	.short	0x0005
        /*0022*/ 	.short	0x0024
        /*0024*/ 	.byte	0x00, 0xf0, 0x11, 0x00


	//----- nvinfo : EIATTR_KPARAM_INFO
	.align		4
.L_93:
        /*0028*/ 	.byte	0x04, 0x17
        /*002a*/ 	.short	(.L_95 - .L_94)
.L_94:
        /*002c*/ 	.word	0x00000000
        /*0030*/ 	.short	0x0004
        /*0032*/ 	.short	0x0020
        /*0034*/ 	.byte	0x00, 0xf0, 0x11, 0x00


	//----- nvinfo : EIATTR_KPARAM_INFO
	.align		4
.L_95:
        /*0038*/ 	.byte	0x04, 0x17
        /*003a*/ 	.short	(.L_97 - .L_96)
.L_96:
        /*003c*/ 	.word	0x00000000
        /*0040*/ 	.short	0x0003
        /*0042*/ 	.short	0x0018
        /*0044*/ 	.byte	0x00, 0xf5, 0x21, 0x00


	//----- nvinfo : EIATTR_KPARAM_INFO
	.align		4
.L_97:
        /*0048*/ 	.byte	0x04, 0x17
        /*004a*/ 	.short	(.L_99 - .L_98)
.L_98:
        /*004c*/ 	.word	0x00000000
        /*0050*/ 	.short	0x0002
        /*0052*/ 	.short	0x0010
        /*0054*/ 	.byte	0x00, 0xf5, 0x21, 0x00


	//----- nvinfo : EIATTR_KPARAM_INFO
	.align		4
.L_99:
        /*0058*/ 	.byte	0x04, 0x17
        /*005a*/ 	.short	(.L_101 - .L_100)
.L_100:
        /*005c*/ 	.word	0x00000000
        /*0060*/ 	.short	0x0001
        /*0062*/ 	.short	0x0008
        /*0064*/ 	.byte	0x00, 0xf5, 0x21, 0x00


	//----- nvinfo : EIATTR_KPARAM_INFO
	.align		4
.L_101:
        /*0068*/ 	.byte	0x04, 0x17
        /*006a*/ 	.short	(.L_103 - .L_102)
.L_102:
        /*006c*/ 	.word	0x00000000
        /*0070*/ 	.short	0x0000
        /*0072*/ 	.short	0x0000
        /*0074*/ 	.byte	0x00, 0xf5, 0x21, 0x00


	//----- nvinfo : EIATTR_SPARSE_MMA_MASK
	.align		4
.L_103:
        /*0078*/ 	.byte	0x03, 0x50
        /*007a*/ 	.short	0x0000


	//----- nvinfo : EIATTR_MAXREG_COUNT
	.align		4
        /*007c*/ 	.byte	0x03, 0x1b
        /*007e*/ 	.short	0x00ff


	//----- nvinfo : EIATTR_MERCURY_ISA_VERSION
	.align		4
        /*0080*/ 	.byte	0x03, 0x5f
        /*0082*/ 	.short	0x0101


	//----- nvinfo : EIATTR_VRC_CTA_INIT_COUNT
	.align		4
        /*0084*/ 	.byte	0x02, 0x4a
	.zero		1
	.zero		1


	//----- nvinfo : EIATTR_EXIT_INSTR_OFFSETS
	.align		4
        /*0088*/ 	.byte	0x04, 0x1c
        /*008a*/ 	.short	(.L_105 - .L_104)


	//   ....[0]....
.L_104:
        /*008c*/ 	.word	0x00000080


	//   ....[1]....
        /*0090*/ 	.word	0x00000c70


	//   ....[2]....
        /*0094*/ 	.word	0x00000db0


	//----- nvinfo : EIATTR_CRS_STACK_SIZE
	.align		4
.L_105:
        /*0098*/ 	.byte	0x04, 0x1e
        /*009a*/ 	.short	(.L_107 - .L_106)
.L_106:
        /*009c*/ 	.word	0x00000000


	//----- nvinfo : EIATTR_CBANK_PARAM_SIZE
	.align		4
.L_107:
        /*00a0*/ 	.byte	0x03, 0x19
        /*00a2*/ 	.short	0x002c


	//----- nvinfo : EIATTR_PARAM_CBANK
	.align		4
        /*00a4*/ 	.byte	0x04, 0x0a
        /*00a6*/ 	.short	(.L_109 - .L_108)
	.align		4
.L_108:
        /*00a8*/ 	.word	index@(.nv.constant0.kmeans_update_centroids)
        /*00ac*/ 	.short	0x0380
        /*00ae*/ 	.short	0x002c


	//----- nvinfo : EIATTR_SW_WAR
	.align		4
.L_109:
        /*00b0*/ 	.byte	0x04, 0x36
        /*00b2*/ 	.short	(.L_111 - .L_110)
.L_110:
        /*00b4*/ 	.word	0x00000008
.L_111:


//--------------------- .nv.info.kmeans_assign    --------------------------
	.section	.nv.info.kmeans_assign,"",@"SHT_CUDA_INFO"
	.sectionflags	@""
	.align	4


	//----- nvinfo : EIATTR_CUDA_API_VERSION
	.align		4
        /*0000*/ 	.byte	0x04, 0x37
        /*0002*/ 	.short	(.L_113 - .L_112)
.L_112:
        /*0004*/ 	.word	0x00000082


	//----- nvinfo : EIATTR_KPARAM_INFO
	.align		4
.L_113:
        /*0008*/ 	.byte	0x04, 0x17
        /*000a*/ 	.short	(.L_115 - .L_114)
.L_114:
        /*000c*/ 	.word	0x00000000
        /*0010*/ 	.short	0x0005
        /*0012*/ 	.short	0x0020
        /*0014*/ 	.byte	0x00, 0xf0, 0x11, 0x00


	//----- nvinfo : EIATTR_KPARAM_INFO
	.align		4
.L_115:
        /*0018*/ 	.byte	0x04, 0x17
        /*001a*/ 	.short	(.L_117 - .L_116)
.L_116:
        /*001c*/ 	.word	0x00000000
        /*0020*/ 	.short	0x0004
        /*0022*/ 	.short	0x001c
        /*0024*/ 	.byte	0x00, 0xf0, 0x11, 0x00


	//----- nvinfo : EIATTR_KPARAM_INFO
	.align		4
.L_117:
        /*0028*/ 	.byte	0x04, 0x17
        /*002a*/ 	.short	(.L_119 - .L_118)
.L_118:
        /*002c*/ 	.word	0x00000000
        /*0030*/ 	.short	0x0003
        /*0032*/ 	.short	0x0018
        /*0034*/ 	.byte	0x00, 0xf0, 0x11, 0x00


	//----- nvinfo : EIATTR_KPARAM_INFO
	.align		4
.L_119:
        /*0038*/ 	.byte	0x04, 0x17
        /*003a*/ 	.short	(.L_121 - .L_120)
.L_120:
        /*003c*/ 	.word	0x00000000
        /*0040*/ 	.short	0x0002
        /*0042*/ 	.short	0x0010
        /*0044*/ 	.byte	0x00, 0xf5, 0x21, 0x00


	//----- nvinfo : EIATTR_KPARAM_INFO
	.align		4
.L_121:
        /*0048*/ 	.byte	0x04, 0x17
        /*004a*/ 	.short	(.L_123 - .L_122)
.L_122:
        /*004c*/ 	.word	0x00000000
        /*0050*/ 	.short	0x0001
        /*0052*/ 	.short	0x0008
        /*0054*/ 	.byte	0x00, 0xf5, 0x21, 0x00


	//----- nvinfo : EIATTR_KPARAM_INFO
	.align		4
.L_123:
        /*0058*/ 	.byte	0x04, 0x17
        /*005a*/ 	.short	(.L_125 - .L_124)
.L_124:
        /*005c*/ 	.word	0x00000000
        /*0060*/ 	.short	0x0000
        /*0062*/ 	.short	0x0000
        /*0064*/ 	.byte	0x00, 0xf5, 0x21, 0x00


	//----- nvinfo : EIATTR_SPARSE_MMA_MASK
	.align		4
.L_125:
        /*0068*/ 	.byte	0x03, 0x50
        /*006a*/ 	.short	0x0000


	//----- nvinfo : EIATTR_MAXREG_COUNT
	.align		4
        /*006c*/ 	.byte	0x03, 0x1b
        /*006e*/ 	.short	0x00ff


	//----- nvinfo : EIATTR_MERCURY_ISA_VERSION
	.align		4
        /*0070*/ 	.byte	0x03, 0x5f
        /*0072*/ 	.short	0x0101


	//----- nvinfo : EIATTR_VRC_CTA_INIT_COUNT
	.align		4
        /*0074*/ 	.byte	0x02, 0x4a
	.zero		1
	.zero		1


	//----- nvinfo : EIATTR_EXIT_INSTR_OFFSETS
	.align		4
        /*0078*/ 	.byte	0x04, 0x1c
        /*007a*/ 	.short	(.L_127 - .L_126)


	//   ....[0]....
.L_126:
        /*007c*/ 	.word	0x00000070


	//   ....[1]....
        /*0080*/ 	.word	0x00000e00


	//----- nvinfo : EIATTR_CBANK_PARAM_SIZE
	.align		4
.L_127:
        /*0084*/ 	.byte	0x03, 0x19
        /*0086*/ 	.short	0x0024


	//----- nvinfo : EIATTR_PARAM_CBANK
	.align		4
        /*0088*/ 	.byte	0x04, 0x0a
        /*008a*/ 	.short	(.L_129 - .L_128)
	.align		4
.L_128:
        /*008c*/ 	.word	index@(.nv.constant0.kmeans_assign)
        /*0090*/ 	.short	0x0380
        /*0092*/ 	.short	0x0024


	//----- nvinfo : EIATTR_SW_WAR
	.align		4
.L_129:
        /*0094*/ 	.byte	0x04, 0x36
        /*0096*/ 	.short	(.L_131 - .L_130)
.L_130:
        /*0098*/ 	.word	0x00000008
.L_131:


//--------------------- .nv.info.normalize_and_deflate --------------------------
	.section	.nv.info.normalize_and_deflate,"",@"SHT_CUDA_INFO"
	.sectionflags	@""
	.align	4


	//----- nvinfo : EIATTR_CUDA_API_VERSION
	.align		4
        /*0000*/ 	.byte	0x04, 0x37
        /*0002*/ 	.short	(.L_133 - .L_132)
.L_132:
        /*0004*/ 	.word	0x00000082


	//----- nvinfo : EIATTR_KPARAM_INFO
	.align		4
.L_133:
        /*0008*/ 	.byte	0x04, 0x17
        /*000a*/ 	.short	(.L_135 - .L_134)
.L_134:
        /*000c*/ 	.word	0x00000000
        /*0010*/ 	.short	0x0004
        /*0012*/ 	.short	0x0018
        /*0014*/ 	.byte	0x00, 0xf0, 0x11, 0x00


	//----- nvinfo : EIATTR_KPARAM_INFO
	.align		4
.L_135:
        /*0018*/ 	.byte	0x04, 0x17
        /*001a*/ 	.short	(.L_137 - .L_136)
.L_136:
        /*001c*/ 	.word	0x00000000
        /*0020*/ 	.short	0x0003
        /*0022*/ 	.short	0x0014
        /*0024*/ 	.byte	0x00, 0xf0, 0x11, 0x00


	//----- nvinfo : EIATTR_KPARAM_INFO
	.align		4
.L_137:
        /*0028*/ 	.byte	0x04, 0x17
        /*002a*/ 	.short	(.L_139 - .L_138)
.L_138:
        /*002c*/ 	.word	0x00000000
        /*0030*/ 	.short	0x0002
        /*0032*/ 	.short	0x0010
        /*0034*/ 	.byte	0x00, 0xf0, 0x11, 0x00


	//----- nvinfo : EIATTR_KPARAM_INFO
	.align		4
.L_139:
        /*0038*/ 	.byte	0x04, 0x17
        /*003a*/ 	.short	(.L_141 - .L_140)
.L_140:
        /*003c*/ 	.word	0x00000000
        /*0040*/ 	.short	0x0001
        /*0042*/ 	.short	0x0008
        /*0044*/ 	.byte	0x00, 0xf5, 0x21, 0x00


	//----- nvinfo : EIATTR_KPARAM_INFO
	.align		4
.L_141:
        /*0048*/ 	.byte	0x04, 0x17
        /*004a*/ 	.short	(.L_143 - .L_142)
.L_142:
        /*004c*/ 	.word	0x00000000
        /*0050*/ 	.short	0x0000
        /*0052*/ 	.short	0x0000
        /*0054*/ 	.byte	0x00, 0xf5, 0x21, 0x00


	//----- nvinfo : EIATTR_SPARSE_MMA_MASK
	.align		4
.L_143:
        /*0058*/ 	.byte	0x03, 0x50
        /*005a*/ 	.short	0x0000


	//----- nvinfo : EIATTR_MAXREG_COUNT
	.align		4
        /*005c*/ 	.byte	0x03, 0x1b
        /*005e*/ 	.short	0x00ff


	//----- nvinfo : EIATTR_MERCURY_ISA_VERSION
	.align		4
        /*0060*/ 	.byte	0x03, 0x5f
        /*0062*/ 	.short	0x0101


	//----- nvinfo : EIATTR_VRC_CTA_INIT_COUNT
	.align		4
        /*0064*/ 	.byte	0x02, 0x4a
	.zero		1
	.zero		1


	//----- nvinfo : EIATTR_EXIT_INSTR_OFFSETS
	.align		4
        /*0068*/ 	.byte	0x04, 0x1c
        /*006a*/ 	.short	(.L_145 - .L_144)


	//   ....[0]....
.L_144:
        /*006c*/ 	.word	0x00000070


	//   ....[1]....
        /*0070*/ 	.word	0x000001e0


	//   ....[2]....
        /*0074*/ 	.word	0x00000250


	//----- nvinfo : EIATTR_CRS_STACK_SIZE
	.align		4
.L_145:
        /*0078*/ 	.byte	0x04, 0x1e
        /*007a*/ 	.short	(.L_147 - .L_146)
.L_146:
        /*007c*/ 	.word	0x00000000


	//----- nvinfo : EIATTR_CBANK_PARAM_SIZE
	.align		4
.L_147:
        /*0080*/ 	.byte	0x03, 0x19
        /*0082*/ 	.short	0x001c


	//----- nvinfo : EIATTR_PARAM_CBANK
	.align		4
        /*0084*/ 	.byte	0x04, 0x0a
        /*0086*/ 	.short	(.L_149 - .L_148)
	.align		4
.L_148:
        /*0088*/ 	.word	index@(.nv.constant0.normalize_and_deflate)
        /*008c*/ 	.short	0x0380
        /*008e*/ 	.short	0x001c


	//----- nvinfo : EIATTR_SW_WAR
	.align		4
.L_149:
        /*0090*/ 	.byte	0x04, 0x36
        /*0092*/ 	.short	(.L_151 - .L_150)
.L_150:
        /*0094*/ 	.word	0x00000008
.L_151:


//--------------------- .nv.info.vector_norm_sq   --------------------------
	.section	.nv.info.vector_norm_sq,"",@"SHT_CUDA_INFO"
	.sectionflags	@""
	.align	4


	//----- nvinfo : EIATTR_CUDA_API_VERSION
	.align		4
        /*0000*/ 	.byte	0x04, 0x37
        /*0002*/ 	.short	(.L_153 - .L_152)
.L_152:
        /*0004*/ 	.word	0x00000082


	//----- nvinfo : EIATTR_KPARAM_INFO
	.align		4
.L_153:
        /*0008*/ 	.byte	0x04, 0x17
        /*000a*/ 	.short	(.L_155 - .L_154)
.L_154:
        /*000c*/ 	.word	0x00000000
        /*0010*/ 	.short	0x0002
        /*0012*/ 	.short	0x0010
        /*0014*/ 	.byte	0x00, 0xf0, 0x11, 0x00


	//----- nvinfo : EIATTR_KPARAM_INFO
	.align		4
.L_155:
        /*0018*/ 	.byte	0x04, 0x17
        /*001a*/ 	.short	(.L_157 - .L_156)
.L_156:
        /*001c*/ 	.word	0x00000000
        /*0020*/ 	.short	0x0001
        /*0022*/ 	.short	0x0008
        /*0024*/ 	.byte	0x00, 0xf5, 0x21, 0x00


	//----- nvinfo : EIATTR_KPARAM_INFO
	.align		4
.L_157:
        /*0028*/ 	.byte	0x04, 0x17
        /*002a*/ 	.short	(.L_159 - .L_158)
.L_158:
        /*002c*/ 	.word	0x00000000
        /*0030*/ 	.short	0x0000
        /*0032*/ 	.short	0x0000
        /*0034*/ 	.byte	0x00, 0xf5, 0x21, 0x00


	//----- nvinfo : EIATTR_SPARSE_MMA_MASK
	.align		4
.L_159:
        /*0038*/ 	.byte	0x03, 0x50
        /*003a*/ 	.short	0x0000


	//----- nvinfo : EIATTR_MAXREG_COUNT
	.align		4
        /*003c*/ 	.byte	0x03, 0x1b
        /*003e*/ 	.short	0x00ff


	//----- nvinfo : EIATTR_NUM_BARRIERS
	.align		4
        /*0040*/ 	.byte	0x02, 0x4c
        /*0042*/ 	.byte	0x01
	.zero		1


	//----- nvinfo : EIATTR_MERCURY_ISA_VERSION
	.align		4
        /*0044*/ 	.byte	0x03, 0x5f
        /*0046*/ 	.short	0x0101


	//----- nvinfo : EIATTR_VRC_CTA_INIT_COUNT
	.align		4
        /*0048*/ 	.byte	0x02, 0x4a
	.zero		1
	.zero		1


	//----- nvinfo : EIATTR_EXIT_INSTR_OFFSETS
	.align		4
        /*004c*/ 	.byte	0x04, 0x1c
        /*004e*/ 	.short	(.L_161 - .L_160)


	//   ....[0]....
.L_160:
        /*0050*/ 	.word	0x00000210


	//   ....[1]....
        /*0054*/ 	.word	0x00000280


	//----- nvinfo : EIATTR_CBANK_PARAM_SIZE
	.align		4
.L_161:
        /*0058*/ 	.byte	0x03, 0x19
        /*005a*/ 	.short	0x0014


	//----- nvinfo : EIATTR_PARAM_CBANK
	.align		4
        /*005c*/ 	.byte	0x04, 0x0a
        /*005e*/ 	.short	(.L_163 - .L_162)
	.align		4
.L_162:
        /*0060*/ 	.word	index@(.nv.constant0.vector_norm_sq)
        /*0064*/ 	.short	0x0380
        /*0066*/ 	.short	0x0014


	//----- nvinfo : EIATTR_SW_WAR
	.align		4
.L_163:
        /*0068*/ 	.byte	0x04, 0x36
        /*006a*/ 	.short	(.L_165 - .L_164)
.L_164:
        /*006c*/ 	.word	0x00000008
.L_165:


//--------------------- .nv.info.matvec_multiply  --------------------------
	.section	.nv.info.matvec_multiply,"",@"SHT_CUDA_INFO"
	.sectionflags	@""
	.align	4


	//----- nvinfo : EIATTR_CUDA_API_VERSION
	.align		4
        /*0000*/ 	.byte	0x04, 0x37
        /*0002*/ 	.short	(.L_167 - .L_166)
.L_166:
        /*0004*/ 	.word	0x00000082


	//----- nvinfo : EIATTR_KPARAM_INFO
	.align		4
.L_167:
        /*0008*/ 	.byte	0x04, 0x17
        /*000a*/ 	.short	(.L_169 - .L_168)
.L_168:
        /*000c*/ 	.word	0x00000000
        /*0010*/ 	.short	0x0003
        /*0012*/ 	.short	0x0018
        /*0014*/ 	.byte	0x00, 0xf0, 0x11, 0x00


	//----- nvinfo : EIATTR_KPARAM_INFO
	.align		4
.L_169:
        /*0018*/ 	.byte	0x04, 0x17
        /*001a*/ 	.short	(.L_171 - .L_170)
.L_170:
        /*001c*/ 	.word	0x00000000
        /*0020*/ 	.short	0x0002
        /*0022*/ 	.short	0x0010
        /*0024*/ 	.byte	0x00, 0xf5, 0x21, 0x00


	//----- nvinfo : EIATTR_KPARAM_INFO
	.align		4
.L_171:
        /*0028*/ 	.byte	0x04, 0x17
        /*002a*/ 	.short	(.L_173 - .L_172)
.L_172:
        /*002c*/ 	.word	0x00000000
        /*0030*/ 	.short	0x0001
        /*0032*/ 	.short	0x0008
        /*0034*/ 	.byte	0x00, 0xf5, 0x21, 0x00


	//----- nvinfo : EIATTR_KPARAM_INFO
	.align		4
.L_173:
        /*0038*/ 	.byte	0x04, 0x17
        /*003a*/ 	.short	(.L_175 - .L_174)
.L_174:
        /*003c*/ 	.word	0x00000000
        /*0040*/ 	.short	0x0000
        /*0042*/ 	.short	0x0000
        /*0044*/ 	.byte	0x00, 0xf5, 0x21, 0x00


	//----- nvinfo : EIATTR_SPARSE_MMA_MASK
	.align		4
.L_175:
        /*0048*/ 	.byte	0x03, 0x50
        /*004a*/ 	.short	0x0000


	//----- nvinfo : EIATTR_MAXREG_COUNT
	.align		4
        /*004c*/ 	.byte	0x03, 0x1b
        /*004e*/ 	.short	0x00ff


	//----- nvinfo : EIATTR_NUM_BARRIERS
	.align		4
        /*0050*/ 	.byte	0x02, 0x4c
        /*0052*/ 	.byte	0x01
	.zero		1


	//----- nvinfo : EIATTR_MERCURY_ISA_VERSION
	.align		4
        /*0054*/ 	.byte	0x03, 0x5f
        /*0056*/ 	.short	0x0101


	//----- nvinfo : EIATTR_UNUSED_LOAD_BYTE_OFFSET
	.align		4
        /*0058*/ 	.byte	0x04, 0x44
        /*005a*/ 	.short	(.L_177 - .L_176)


	//   ....[0]....
.L_176:
        /*005c*/ 	.word	0x000008a0
        /*0060*/ 	.word	0x00000fff


	//----- nvinfo : EIATTR_VRC_CTA_INIT_COUNT
	.align		4
.L_177:
        /*0064*/ 	.byte	0x02, 0x4a
	.zero		1
	.zero		1


	//----- nvinfo : EIATTR_EXIT_INSTR_OFFSETS
	.align		4
        /*0068*/ 	.byte	0x04, 0x1c
        /*006a*/ 	.short	(.L_179 - .L_178)


	//   ....[0]....
.L_178:
        /*006c*/ 	.word	0x00000040


	//   ....[1]....
        /*0070*/ 	.word	0x00000980


	//   ....[2]....
        /*0074*/ 	.word	0x000009c0


	//----- nvinfo : EIATTR_CBANK_PARAM_SIZE
	.align		4
.L_179:
        /*0078*/ 	.byte	0x03, 0x19
        /*007a*/ 	.short	0x001c


	//----- nvinfo : EIATTR_PARAM_CBANK
	.align		4
        /*007c*/ 	.byte	0x04, 0x0a
        /*007e*/ 	.short	(.L_181 - .L_180)
	.align		4
.L_180:
        /*0080*/ 	.word	index@(.nv.constant0.matvec_multiply)
        /*0084*/ 	.short	0x0380
        /*0086*/ 	.short	0x001c


	//----- nvinfo : EIATTR_SW_WAR
	.align		4
.L_181:
        /*0088*/ 	.byte	0x04, 0x36
        /*008a*/ 	.short	(.L_183 - .L_182)
.L_182:
        /*008c*/ 	.word	0x00000008
.L_183:


//--------------------- .nv.info.compute_normalized_laplacian --------------------------
	.section	.nv.info.compute_normalized_laplacian,"",@"SHT_CUDA_INFO"
	.sectionflags	@""
	.align	4


	//----- nvinfo : EIATTR_CUDA_API_VERSION
	.align		4
        /*0000*/ 	.byte	0x04, 0x37
        /*0002*/ 	.short	(.L_185 - .L_184)
.L_184:
        /*0004*/ 	.word	0x00000082


	//----- nvinfo : EIATTR_KPARAM_INFO
	.align		4
.L_185:
        /*0008*/ 	.byte	0x04, 0x17
        /*000a*/ 	.short	(.L_187 - .L_186)
.L_186:
        /*000c*/ 	.word	0x00000000
        /*0010*/ 	.short	0x0003
        /*0012*/ 	.short	0x0018
        /*0014*/ 	.byte	0x00, 0xf0, 0x11, 0x00


	//----- nvinfo : EIATTR_KPARAM_INFO
	.align		4
.L_187:
        /*0018*/ 	.byte	0x04, 0x17
        /*001a*/ 	.short	(.L_189 - .L_188)
.L_188:
        /*001c*/ 	.word	0x00000000
        /*0020*/ 	.short	0x0002
        /*0022*/ 	.short	0x0010
        /*0024*/ 	.byte	0x00, 0xf5, 0x21, 0x00


	//----- nvinfo : EIATTR_KPARAM_INFO
	.align		4
.L_189:
        /*0028*/ 	.byte	0x04, 0x17
        /*002a*/ 	.short	(.L_191 - .L_190)
.L_190:
        /*002c*/ 	.word	0x00000000
        /*0030*/ 	.short	0x0001
        /*0032*/ 	.short	0x0008
        /*0034*/ 	.byte	0x00, 0xf5, 0x21, 0x00


	//----- nvinfo : EIATTR_KPARAM_INFO
	.align		4
.L_191:
        /*0038*/ 	.byte	0x04, 0x17
        /*003a*/ 	.short	(.L_193 - .L_192)
.L_192:
        /*003c*/ 	.word	0x00000000
        /*0040*/ 	.short	0x0000
        /*0042*/ 	.short	0x0000
        /*0044*/ 	.byte	0x00, 0xf5, 0x21, 0x00


	//----- nvinfo : EIATTR_SPARSE_MMA_MASK
	.align		4
.L_193:
        /*0048*/ 	.byte	0x03, 0x50
        /*004a*/ 	.short	0x0000


	//----- nvinfo : EIATTR_MAXREG_COUNT
	.align		4
        /*004c*/ 	.byte	0x03, 0x1b
        /*004e*/ 	.short	0x00ff


	//----- nvinfo : EIATTR_MERCURY_ISA_VERSION
	.align		4
        /*0050*/ 	.byte	0x03, 0x5f
        /*0052*/ 	.short	0x0101


	//----- nvinfo : EIATTR_VRC_CTA_INIT_COUNT
	.align		4
        /*0054*/ 	.byte	0x02, 0x4a
	.zero		1
	.zero		1


	//----- nvinfo : EIATTR_EXIT_INSTR_OFFSETS
	.align		4
        /*0058*/ 	.byte	0x04, 0x1c
        /*005a*/ 	.short	(.L_195 - .L_194)


	//   ....[0]....
.L_194:
        /*005c*/ 	.word	0x000000c0


	//   ....[1]....
        /*0060*/ 	.word	0x000002f0


	//----- nvinfo : EIATTR_CRS_STACK_SIZE
	.align		4
.L_195:
        /*0064*/ 	.byte	0x04, 0x1e
        /*0066*/ 	.short	(.L_197 - .L_196)
.L_196:
        /*0068*/ 	.word	0x00000000


	//----- nvinfo : EIATTR_CBANK_PARAM_SIZE
	.align		4
.L_197:
        /*006c*/ 	.byte	0x03, 0x19
        /*006e*/ 	.short	0x001c


	//----- nvinfo : EIATTR_PARAM_CBANK
	.align		4
        /*0070*/ 	.byte	0x04, 0x0a
        /*0072*/ 	.short	(.L_199 - .L_198)
	.align		4
.L_198:
        /*0074*/ 	.word	index@(.nv.constant0.compute_normalized_laplacian)
        /*0078*/ 	.short	0x0380
        /*007a*/ 	.short	0x001c


	//----- nvinfo : EIATTR_SW_WAR
	.align		4
.L_199:
        /*007c*/ 	.byte	0x04, 0x36
        /*007e*/ 	.short	(.L_201 - .L_200)
.L_200:
        /*0080*/ 	.word	0x00000008
.L_201:


//--------------------- .nv.info.compute_degrees  --------------------------
	.section	.nv.info.compute_degrees,"",@"SHT_CUDA_INFO"
	.sectionflags	@""
	.align	4


	//----- nvinfo : EIATTR_CUDA_API_VERSION
	.align		4
        /*0000*/ 	.byte	0x04, 0x37
        /*0002*/ 	.short	(.L_203 - .L_202)
.L_202:
        /*0004*/ 	.word	0x00000082


	//----- nvinfo : EIATTR_KPARAM_INFO
	.align		4
.L_203:
        /*0008*/ 	.byte	0x04, 0x17
        /*000a*/ 	.short	(.L_205 - .L_204)
.L_204:
        /*000c*/ 	.word	0x00000000
        /*0010*/ 	.short	0x0002
        /*0012*/ 	.short	0x0010
        /*0014*/ 	.byte	0x00, 0xf0, 0x11, 0x00


	//----- nvinfo : EIATTR_KPARAM_INFO
	.align		4
.L_205:
        /*0018*/ 	.byte	0x04, 0x17
        /*001a*/ 	.short	(.L_207 - .L_206)
.L_206:
        /*001c*/ 	.word	0x00000000
        /*0020*/ 	.short	0x0001
        /*0022*/ 	.short	0x0008
        /*0024*/ 	.byte	0x00, 0xf5, 0x21, 0x00


	//----- nvinfo : EIATTR_KPARAM_INFO
	.align		4
.L_207:
        /*0028*/ 	.byte	0x04, 0x17
        /*002a*/ 	.short	(.L_209 - .L_208)
.L_208:
        /*002c*/ 	.word	0x00000000
        /*0030*/ 	.short	0x0000
        /*0032*/ 	.short	0x0000
        /*0034*/ 	.byte	0x00, 0xf5, 0x21, 0x00


	//----- nvinfo : EIATTR_SPARSE_MMA_MASK
	.align		4
.L_209:
        /*0038*/ 	.byte	0x03, 0x50
        /*003a*/ 	.short	0x0000


	//----- nvinfo : EIATTR_MAXREG_COUNT
	.align		4
        /*003c*/ 	.byte	0x03, 0x1b
        /*003e*/ 	.short	0x00ff


	//----- nvinfo : EIATTR_MERCURY_ISA_VERSION
	.align		4
        /*0040*/ 	.byte	0x03, 0x5f
        /*0042*/ 	.short	0x0101


	//----- nvinfo : EIATTR_VRC_CTA_INIT_COUNT
	.align		4
        /*0044*/ 	.byte	0x02, 0x4a
	.zero		1
	.zero		1


	//----- nvinfo : EIATTR_EXIT_INSTR_OFFSETS
	.align		4
        /*0048*/ 	.byte	0x04, 0x1c
        /*004a*/ 	.short	(.L_211 - .L_210)


	//   ....[0]....
.L_210:
        /*004c*/ 	.word	0x00000070


	//   ....[1]....
        /*0050*/ 	.word	0x00000790


	//----- nvinfo : EIATTR_CBANK_PARAM_SIZE
	.align		4
.L_211:
        /*0054*/ 	.byte	0x03, 0x19
        /*0056*/ 	.short	0x0014


	//----- nvinfo : EIATTR_PARAM_CBANK
	.align		4
        /*0058*/ 	.byte	0x04, 0x0a
        /*005a*/ 	.short	(.L_213 - .L_212)
	.align		4
.L_212:
        /*005c*/ 	.word	index@(.nv.constant0.compute_degrees)
        /*0060*/ 	.short	0x0380
        /*0062*/ 	.short	0x0014


	//----- nvinfo : EIATTR_SW_WAR
	.align		4
.L_213:
        /*0064*/ 	.byte	0x04, 0x36
        /*0066*/ 	.short	(.L_215 - .L_214)
.L_214:
        /*0068*/ 	.word	0x00000008
.L_215:


//--------------------- .nv.info.build_contact_matrix --------------------------
	.section	.nv.info.build_contact_matrix,"",@"SHT_CUDA_INFO"
	.sectionflags	@""
	.align	4


	//----- nvinfo : EIATTR_CUDA_API_VERSION
	.align		4
        /*0000*/ 	.byte	0x04, 0x37
        /*0002*/ 	.short	(.L_217 - .L_216)
.L_216:
        /*0004*/ 	.word	0x00000082


	//----- nvinfo : EIATTR_KPARAM_INFO
	.align		4
.L_217:
        /*0008*/ 	.byte	0x04, 0x17
        /*000a*/ 	.short	(.L_219 - .L_218)
.L_218:
        /*000c*/ 	.word	0x00000000
        /*0010*/ 	.short	0x0002
        /*0012*/ 	.short	0x0010
        /*0014*/ 	.byte	0x00, 0xf0, 0x11, 0x00


	//----- nvinfo : EIATTR_KPARAM_INFO
	.align		4
.L_219:
        /*0018*/ 	.byte	0x04, 0x17
        /*001a*/ 	.short	(.L_221 - .L_220)
.L_220:
        /*001c*/ 	.word	0x00000000
        /*0020*/ 	.short	0x0001
        /*0022*/ 	.short	0x0008
        /*0024*/ 	.byte	0x00, 0xf5, 0x21, 0x00


	//----- nvinfo : EIATTR_KPARAM_INFO
	.align		4
.L_221:
        /*0028*/ 	.byte	0x04, 0x17
        /*002a*/ 	.short	(.L_223 - .L_222)
.L_222:
        /*002c*/ 	.word	0x00000000
        /*0030*/ 	.short	0x0000
        /*0032*/ 	.short	0x0000
        /*0034*/ 	.byte	0x00, 0xf5, 0x21, 0x00


	//----- nvinfo : EIATTR_SPARSE_MMA_MASK
	.align		4
.L_223:
        /*0038*/ 	.byte	0x03, 0x50
        /*003a*/ 	.short	0x0000


	//----- nvinfo : EIATTR_MAXREG_COUNT
	.align		4
        /*003c*/ 	.byte	0x03, 0x1b
        /*003e*/ 	.short	0x00ff


	//----- nvinfo : EIATTR_NUM_BARRIERS
	.align		4
        /*0040*/ 	.byte	0x02, 0x4c
        /*0042*/ 	.byte	0x01
	.zero		1


	//----- nvinfo : EIATTR_MERCURY_ISA_VERSION
	.align		4
        /*0044*/ 	.byte	0x03, 0x5f
        /*0046*/ 	.short	0x0101


	//----- nvinfo : EIATTR_VRC_CTA_INIT_COUNT
	.align		4
        /*0048*/ 	.byte	0x02, 0x4a
	.zero		1
	.zero		1


	//----- nvinfo : EIATTR_EXIT_INSTR_OFFSETS
	.align		4
        /*004c*/ 	.byte	0x04, 0x1c
        /*004e*/ 	.short	(.L_225 - .L_224)


	//   ....[0]....
.L_224:
        /*0050*/ 	.word	0x00000520


	//   ....[1]....
        /*0054*/ 	.word	0x00000580


	//----- nvinfo : EIATTR_CRS_STACK_SIZE
	.align		4
.L_225:
        /*0058*/ 	.byte	0x04, 0x1e
        /*005a*/ 	.short	(.L_227 - .L_226)
.L_226:
        /*005c*/ 	.word	0x00000000


	//----- nvinfo : EIATTR_CBANK_PARAM_SIZE
	.align		4
.L_227:
        /*0060*/ 	.byte	0x03, 0x19
        /*0062*/ 	.short	0x0014


	//----- nvinfo : EIATTR_PARAM_CBANK
	.align		4
        /*0064*/ 	.byte	0x04, 0x0a
        /*0066*/ 	.short	(.L_229 - .L_228)
	.align		4
.L_228:
        /*0068*/ 	.word	index@(.nv.constant0.build_contact_matrix)
        /*006c*/ 	.short	0x0380
        /*006e*/ 	.short	0x0014


	//----- nvinfo : EIATTR_SW_WAR
	.align		4
.L_229:
        /*0070*/ 	.byte	0x04, 0x36
        /*0072*/ 	.short	(.L_231 - .L_230)
.L_230:
        /*0074*/ 	.word	0x00000008
.L_231:


//--------------------- .nv.callgraph             --------------------------
	.section	.nv.callgraph,"",@"SHT_CUDA_CALLGRAPH"
	.align	4
	.sectionentsize	8
	.align		4
        /*0000*/ 	.word	0x00000000
	.align		4
        /*0004*/ 	.word	0xffffffff
	.align		4
        /*0008*/ 	.word	0x00000000
	.align		4
        /*000c*/ 	.word	0xfffffffe
	.align		4
        /*0010*/ 	.word	0x00000000
	.align		4
        /*0014*/ 	.word	0xfffffffd
	.align		4
        /*0018*/ 	.word	0x00000000
	.align		4
        /*001c*/ 	.word	0xfffffffc


//--------------------- .text.fused_spectral_init --------------------------
	.section	.text.fused_spectral_init,"ax",@progbits
	.align	128
        .global         fused_spectral_init
        .type           fused_spectral_init,@function
        .size           fused_spectral_init,(.L_x_121 - fused_spectral_init)
        .other          fused_spectral_init,@"STO_CUDA_ENTRY STV_DEFAULT"
fused_spectral_init:
.text.fused_spectral_init:
[----:B------:R-:W-:Y:S01]  /*0000*/  LDC R1, c[0x0][0x37c] ;  /* 0x0000df00ff017b82 */ /* 0x000fe20000000800 */
[----:B------:R-:W0:Y:S07]  /*0010*/  S2R R0, SR_TID.Y ;  /* 0x0000000000007919 */ /* 0x000e2e0000002200 */
[----:B------:R-:W0:Y:S01]  /*0020*/  LDC R11, c[0x0][0x364] ;  /* 0x0000d900ff0b7b82 */ /* 0x000e220000000800 */
[----:B------:R-:W1:Y:S01]  /*0030*/  LDCU UR6, c[0x0][0x3a8] ;  /* 0x00007500ff0677ac */ /* 0x000e620008000800 */
[----:B------:R-:W2:Y:S06]  /*0040*/  S2R R3, SR_TID.X ;  /* 0x0000000000037919 */ /* 0x000eac0000002100 */
[----:B------:R-:W0:Y:S08]  /*0050*/  S2UR UR4, SR_CTAID.Y ;  /* 0x00000000000479c3 */ /* 0x000e300000002600 */
[----:B------:R-:W2:Y:S08]  /*0060*/  S2UR UR5, SR_CTAID.X ;  /* 0x00000000000579c3 */ /* 0x000eb00000002500 */
[----:B------:R-:W2:Y:S01]  /*0070*/  LDC R10, c[0x0][0x360] ;  /* 0x0000d800ff0a7b82 */ /* 0x000ea20000000800 */
[----:B0-----:R-:W-:-:S02]  /*0080*/  IMAD R11, R11, UR4, R0 ;  /* 0x000000040b0b7c24 */ /* 0x001fc4000f8e0200 */
[----:B--2---:R-:W-:-:S05]  /*0090*/  IMAD R10, R10, UR5, R3 ;  /* 0x000000050a0a7c24 */ /* 0x004fca000f8e0203 */
[----:B------:R-:W-:-:S04]  /*00a0*/  VIMNMX R0, PT, PT, R11, R10, !PT ;  /* 0x0000000a0b007248 */ /* 0x000fc80007fe0100 */
[----:B-1----:R-:W-:-:S13]  /*00b0*/  ISETP.GE.AND P0, PT, R0, UR6, PT ;  /* 0x0000000600007c0c */ /* 0x002fda000bf06270 */
[----:B------:R-:W-:Y:S05]  /*00c0*/  @P0 EXIT ;  /* 0x000000000000094d */ /* 0x000fea0003800000 */
[----:B------:R-:W-:Y:S01]  /*00d0*/  ISETP.NE.AND P0, PT, R11, R10, PT ;  /* 0x0000000a0b00720c */ /* 0x000fe20003f05270 */
[----:B------:R-:W0:Y:S01]  /*00e0*/  LDCU.64 UR8, c[0x0][0x358] ;  /* 0x00006b00ff0877ac */ /* 0x000e220008000a00 */
[----:B------:R-:W-:Y:S01]  /*00f0*/  BSSY.RECONVERGENT B2, `(.L_x_0) ;  /* 0x000002e000027945 */ /* 0x000fe20003800200 */
[----:B------:R-:W-:-:S10]  /*0100*/  HFMA2 R12, -RZ, RZ, 0, 0 ;  /* 0x00000000ff0c7431 */ /* 0x000fd400000001ff */
[----:B------:R-:W-:Y:S05]  /*0110*/  @!P0 BRA `(.L_x_1) ;  /* 0x0000000000ac8947 */ /* 0x000fea0003800000 */
[----:B------:R-:W1:Y:S01]  /*0120*/  LDC.64 R4, c[0x0][0x380] ;  /* 0x0000e000ff047b82 */ /* 0x000e620000000a00 */
[----:B------:R-:W-:Y:S02]  /*0130*/  IMAD R3, R11, 0x3, RZ ;  /* 0x000000030b037824 */ /* 0x000fe400078e02ff */
[----:B------:R-:W-:Y:S02]  /*0140*/  IMAD R7, R10, 0x3, RZ ;  /* 0x000000030a077824 */ /* 0x000fe400078e02ff */
[----:B-1----:R-:W-:-:S04]  /*0150*/  IMAD.WIDE.U32 R2, R3, 0x4, R4 ;  /* 0x0000000403027825 */ /* 0x002fc800078e0004 */
[----:B------:R-:W-:Y:S01]  /*0160*/  IMAD.WIDE R4, R7, 0x4, R4 ;  /* 0x0000000407047825 */ /* 0x000fe200078e0204 */
[----:B0-----:R-:W2:Y:S04]  /*0170*/  LDG.E.CONSTANT R6, desc[UR8][R2.64+0x4] ;  /* 0x0000040802067981 */ /* 0x001ea8000c1e9900 */
[----:B------:R-:W2:Y:S04]  /*0180*/  LDG.E.CONSTANT R9, desc[UR8][R4.64+0x4] ;  /* 0x0000040804097981 */ /* 0x000ea8000c1e9900 */
[----:B------:R-:W3:Y:S04]  /*0190*/  LDG.E.CONSTANT R0, desc[UR8][R2.64] ;  /* 0x0000000802007981 */ /* 0x000ee8000c1e9900 */
[----:B------:R-:W3:Y:S04]  /*01a0*/  LDG.E.CONSTANT R7, desc[UR8][R4.64] ;  /* 0x0000000804077981 */ /* 0x000ee8000c1e9900 */
[----:B------:R-:W4:Y:S04]  /*01b0*/  LDG.E.CONSTANT R8, desc[UR8][R2.64+0x8] ;  /* 0x0000080802087981 */ /* 0x000f28000c1e9900 */
[----:B------:R-:W4:Y:S01]  /*01c0*/  LDG.E.CONSTANT R13, desc[UR8][R4.64+0x8] ;  /* 0x00000808040d7981 */ /* 0x000f22000c1e9900 */
[----:B--2---:R-:W-:Y:S01]  /*01d0*/  FADD R6, R6, -R9 ;  /* 0x8000000906067221 */ /* 0x004fe20000000000 */
[----:B---3--:R-:W-:-:S03]  /*01e0*/  FADD R0, R0, -R7 ;  /* 0x8000000700007221 */ /* 0x008fc60000000000 */
[----:B------:R-:W-:-:S04]  /*01f0*/  FMUL R7, R6, R6 ;  /* 0x0000000606077220 */ /* 0x000fc80000400000 */
[----:B------:R-:W-:Y:S01]  /*0200*/  FFMA R7, R0, R0, R7 ;  /* 0x0000000000077223 */ /* 0x000fe20000000007 */
[----:B----4-:R-:W-:-:S04]  /*0210*/  FADD R8, R8, -R13 ;  /* 0x8000000d08087221 */ /* 0x010fc80000000000 */
[----:B------:R-:W-:-:S05]  /*0220*/  FFMA R0, R8, R8, R7 ;  /* 0x0000000808007223 */ /* 0x000fca0000000007 */
[----:B------:R-:W-:-:S13]  /*0230*/  FSETP.GEU.AND P0, PT, R0, 100, PT ;  /* 0x42c800000000780b */ /* 0x000fda0003f0e000 */
[----:B------:R-:W-:Y:S05]  /*0240*/  @P0 BRA `(.L_x_1) ;  /* 0x0000000000600947 */ /* 0x000fea0003800000 */
[----:B------:R-:W-:Y:S01]  /*0250*/  MOV R2, 0x42900000 ;  /* 0x4290000000027802 */ /* 0x000fe20000000f00 */
[----:B------:R-:W-:Y:S01]  /*0260*/  IMAD.MOV.U32 R3, RZ, RZ, 0x3c638e39 ;  /* 0x3c638e39ff037424 */ /* 0x000fe200078e00ff */
[----:B------:R-:W0:Y:S01]  /*0270*/  FCHK P0, R0, -72 ;  /* 0xc290000000007902 */ /* 0x000e220000000000 */
[----:B------:R-:W-:Y:S02]  /*0280*/  BSSY.RECONVERGENT B1, `(.L_x_2) ;  /* 0x000000a000017945 */ /* 0x000fe40003800200 */
[----:B------:R-:W-:-:S04]  /*0290*/  FFMA R2, -R3, R2, 1 ;  /* 0x3f80000003027423 */ /* 0x000fc80000000102 */
[----:B------:R-:W-:-:S04]  /*02a0*/  FFMA R3, R2, -R3, -0.013888888992369174957 ;  /* 0xbc638e3902037423 */ /* 0x000fc80000000803 */
[----:B------:R-:W-:-:S04]  /*02b0*/  FFMA R2, R0, R3, RZ ;  /* 0x0000000300027223 */ /* 0x000fc800000000ff */
[----:B------:R-:W-:-:S04]  /*02c0*/  FFMA R4, R2, 72, R0 ;  /* 0x4290000002047823 */ /* 0x000fc80000000000 */
[----:B------:R-:W-:Y:S01]  /*02d0*/  FFMA R2, R3, R4, R2 ;  /* 0x0000000403027223 */ /* 0x000fe20000000002 */
[----:B0-----:R-:W-:Y:S06]  /*02e0*/  @!P0 BRA `(.L_x_3) ;  /* 0x00000000000c8947 */ /* 0x001fec0003800000 */
[----:B------:R-:W-:-:S07]  /*02f0*/  MOV R2, 0x310 ;  /* 0x0000031000027802 */ /* 0x000fce0000000f00 */
[----:B------:R-:W-:Y:S05]  /*0300*/  CALL.REL.NOINC `($__internal_2_$__cuda_sm3x_div_rn_noftz_f32_slowpath) ;  /* 0x0000001000307944 */ /* 0x000fea0003c00000 */
[----:B------:R-:W-:-:S07]  /*0310*/  IMAD.MOV.U32 R2, RZ, RZ, R4 ;  /* 0x000000ffff027224 */ /* 0x000fce00078e0004 */
.L_x_3:
[----:B------:R-:W-:Y:S05]  /*0320*/  BSYNC.RECONVERGENT B1 ;  /* 0x0000000000017941 */ /* 0x000fea0003800200 */
.L_x_2:
[----:B------:R-:W-:Y:S02]  /*0330*/  HFMA2 R3, -RZ, RZ, 0.96630859375, -0.0022525787353515625 ;  /* 0x3bbb989dff037431 */ /* 0x000fe400000001ff */
[----:B------:R-:W-:-:S03]  /*0340*/  IMAD.MOV.U32 R5, RZ, RZ, 0x437c0000 ;  /* 0x437c0000ff057424 */ /* 0x000fc600078e00ff */
[----:B------:R-:W-:-:S04]  /*0350*/  FFMA.SAT R0, R2, R3, 0.5 ;  /* 0x3f00000002007423 */ /* 0x000fc80000002003 */
[----:B------:R-:W-:-:S04]  /*0360*/  FFMA.RM R0, R0, R5, 12582913 ;  /* 0x4b40000100007423 */ /* 0x000fc80000004005 */
[C---:B------:R-:W-:Y:S01]  /*0370*/  FADD R3, R0.reuse, -12583039 ;  /* 0xcb40007f00037421 */ /* 0x040fe20000000000 */
[----:B------:R-:W-:-:S03]  /*0380*/  SHF.L.U32 R0, R0, 0x17, RZ ;  /* 0x0000001700007819 */ /* 0x000fc600000006ff */
[----:B------:R-:W-:-:S04]  /*0390*/  FFMA R3, R2, 1.4426950216293334961, -R3 ;  /* 0x3fb8aa3b02037823 */ /* 0x000fc80000000803 */
[----:B------:R-:W-:-:S06]  /*03a0*/  FFMA R3, R2, 1.925963033500011079e-08, R3 ;  /* 0x32a5706002037823 */ /* 0x000fcc0000000003 */
[----:B------:R-:W0:Y:S02]  /*03b0*/  MUFU.EX2 R3, R3 ;  /* 0x0000000300037308 */ /* 0x000e240000000800 */
[----:B0-----:R-:W-:-:S07]  /*03c0*/  FMUL R12, R0, R3 ;  /* 0x00000003000c7220 */ /* 0x001fce0000400000 */
.L_x_1:
[----:B0-----:R-:W-:Y:S05]  /*03d0*/  BSYNC.RECONVERGENT B2 ;  /* 0x0000000000027941 */ /* 0x001fea0003800200 */
.L_x_0:
[----:B------:R-:W0:Y:S01]  /*03e0*/  LDCU UR7, c[0x0][0x3a8] ;  /* 0x00007500ff0777ac */ /* 0x000e220008000800 */
[----:B------:R-:W1:Y:S01]  /*03f0*/  LDC.64 R2, c[0x0][0x388] ;  /* 0x0000e200ff027b82 */ /* 0x000e620000000a00 */
[----:B------:R-:W-:Y:S01]  /*0400*/  ISETP.NE.AND P1, PT, R10, RZ, PT ;  /* 0x000000ff0a00720c */ /* 0x000fe20003f25270 */
[----:B------:R-:W-:Y:S06]  /*0410*/  BSSY.RECONVERGENT B0, `(.L_x_4) ;  /* 0x0000078000007945 */ /* 0x000fec0003800200 */
[----:B------:R-:W2:Y:S01]  /*0420*/  LDC.64 R4, c[0x0][0x390] ;  /* 0x0000e400ff047b82 */ /* 0x000ea20000000a00 */
[----:B0-----:R-:W-:-:S04]  /*0430*/  IMAD R13, R11, UR7, RZ ;  /* 0x000000070b0d7c24 */ /* 0x001fc8000f8e02ff */
[----:B------:R-:W-:-:S04]  /*0440*/  IMAD.IADD R15, R10, 0x1, R13 ;  /* 0x000000010a0f7824 */ /* 0x000fc800078e020d */
[----:B-1----:R-:W-:-:S05]  /*0450*/  IMAD.WIDE R8, R15, 0x4, R2 ;  /* 0x000000040f087825 */ /* 0x002fca00078e0202 */
[----:B------:R0:W-:Y:S01]  /*0460*/  STG.E desc[UR8][R8.64], R12 ;  /* 0x0000000c08007986 */ /* 0x0001e2000c101908 */
[----:B--2---:R-:W-:Y:S01]  /*0470*/  IMAD.WIDE.U32 R6, R11, 0x4, R4 ;  /* 0x000000040b067825 */ /* 0x004fe200078e0004 */
[----:B------:R-:W-:Y:S06]  /*0480*/  BAR.SYNC.DEFER_BLOCKING 0x0 ;  /* 0x0000000000007b1d */ /* 0x000fec0000010000 */
[----:B------:R-:W-:Y:S05]  /*0490*/  @P1 BRA `(.L_x_5) ;  /* 0x0000000400bc1947 */ /* 0x000fea0003800000 */
[----:B------:R-:W-:Y:S01]  /*04a0*/  UISETP.GE.U32.AND UP1, UPT, UR7, 0x10, UPT ;  /* 0x000000100700788c */ /* 0x000fe2000bf26070 */
[----:B------:R-:W-:Y:S01]  /*04b0*/  HFMA2 R17, -RZ, RZ, 0, 0 ;  /* 0x00000000ff117431 */ /* 0x000fe200000001ff */
[----:B------:R-:W-:Y:S01]  /*04c0*/  ULOP3.LUT UR5, UR7, 0xf, URZ, 0xc0, !UPT ;  /* 0x0000000f07057892 */ /* 0x000fe2000f8ec0ff */
[----:B------:R-:W-:-:S03]  /*04d0*/  UMOV UR4, URZ ;  /* 0x000000ff00047c82 */ /* 0x000fc60008000000 */
[----:B------:R-:W-:-:S03]  /*04e0*/  UISETP.NE.AND UP0, UPT, UR5, URZ, UPT ;  /* 0x000000ff0500728c */ /* 0x000fc6000bf05270 */
[----:B------:R-:W-:Y:S08]  /*04f0*/  BRA.U !UP1, `(.L_x_6) ;  /* 0x0000000109ac7547 */ /* 0x000ff0000b800000 */
[----:B0-----:R-:W-:Y:S01]  /*0500*/  IMAD.WIDE.U32 R8, R13, 0x4, R2 ;  /* 0x000000040d087825 */ /* 0x001fe200078e0002 */
[----:B------:R-:W-:-:S03]  /*0510*/  ULOP3.LUT UR4, UR7, 0x7ffffff0, URZ, 0xc0, !UPT ;  /* 0x7ffffff007047892 */ /* 0x000fc6000f8ec0ff */
[----:B------:R-:W-:Y:S01]  /*0520*/  IMAD.MOV.U32 R17, RZ, RZ, RZ ;  /* 0x000000ffff117224 */ /* 0x000fe200078e00ff */
[----:B------:R-:W-:Y:S01]  /*0530*/  IADD3 R8, P0, PT, R8, 0x20, RZ ;  /* 0x0000002008087810 */ /* 0x000fe20007f1e0ff */
[----:B------:R-:W-:-:S03]  /*0540*/  UIADD3 UR6, UPT, UPT, -UR4, URZ, URZ ;  /* 0x000000ff04067290 */ /* 0x000fc6000fffe1ff */
[----:B------:R-:W-:-:S09]  /*0550*/  IADD3.X R9, PT, PT, RZ, R9, RZ, P0, !PT ;  /* 0x00000009ff097210 */ /* 0x000fd200007fe4ff */
.L_x_7:
[----:B------:R-:W2:Y:S04]  /*0560*/  LDG.E R26, desc[UR8][R8.64+-0x20] ;  /* 0xffffe008081a7981 */ /* 0x000ea8000c1e1900 */
[----:B------:R-:W3:Y:S04]  /*0570*/  LDG.E R25, desc[UR8][R8.64+-0x1c] ;  /* 0xffffe40808197981 */ /* 0x000ee8000c1e1900 */
[----:B------:R-:W4:Y:S04]  /*0580*/  LDG.E R24, desc[UR8][R8.64+-0x18] ;  /* 0xffffe80808187981 */ /* 0x000f28000c1e1900 */
[----:B------:R-:W5:Y:S04]  /*0590*/  LDG.E R23, desc[UR8][R8.64+-0x14] ;  /* 0xffffec0808177981 */ /* 0x000f68000c1e1900 */
[----:B------:R-:W5:Y:S04]  /*05a0*/  LDG.E R0, desc[UR8][R8.64+-0x10] ;  /* 0xfffff00808007981 */ /* 0x000f68000c1e1900 */
[----:B------:R-:W5:Y:S04]  /*05b0*/  LDG.E R22, desc[UR8][R8.64+-0xc] ;  /* 0xfffff40808167981 */ /* 0x000f68000c1e1900 */
[----:B------:R-:W5:Y:S04]  /*05c0*/  LDG.E R21, desc[UR8][R8.64+-0x8] ;  /* 0xfffff80808157981 */ /* 0x000f68000c1e1900 */
[----:B------:R-:W5:Y:S04]  /*05d0*/  LDG.E R20, desc[UR8][R8.64+-0x4] ;  /* 0xfffffc0808147981 */ /* 0x000f68000c1e1900 */
[----:B------:R-:W5:Y:S04]  /*05e0*/  LDG.E R19, desc[UR8][R8.64] ;  /* 0x0000000808137981 */ /* 0x000f68000c1e1900 */
[----:B------:R-:W5:Y:S04]  /*05f0*/  LDG.E R18, desc[UR8][R8.64+0x4] ;  /* 0x0000040808127981 */ /* 0x000f68000c1e1900 */
[----:B------:R-:W5:Y:S04]  /*0600*/  LDG.E R16, desc[UR8][R8.64+0x8] ;  /* 0x0000080808107981 */ /* 0x000f68000c1e1900 */
[----:B------:R-:W5:Y:S01]  /*0610*/  LDG.E R14, desc[UR8][R8.64+0xc] ;  /* 0x00000c08080e7981 */ /* 0x000f62000c1e1900 */
[----:B--2---:R-:W-:-:S03]  /*0620*/  FADD R26, R26, R17 ;  /* 0x000000111a1a7221 */ /* 0x004fc60000000000 */
[----:B------:R-:W2:Y:S01]  /*0630*/  LDG.E R17, desc[UR8][R8.64+0x10] ;  /* 0x0000100808117981 */ /* 0x000ea2000c1e1900 */
[----:B---3--:R-:W-:-:S03]  /*0640*/  FADD R27, R26, R25 ;  /* 0x000000191a1b7221 */ /* 0x008fc60000000000 */
[----:B------:R-:W3:Y:S01]  /*0650*/  LDG.E R25, desc[UR8][R8.64+0x14] ;  /* 0x0000140808197981 */ /* 0x000ee2000c1e1900 */
[----:B----4-:R-:W-:-:S03]  /*0660*/  FADD R26, R27, R24 ;  /* 0x000000181b1a7221 */ /* 0x010fc60000000000 */
[----:B------:R-:W4:Y:S01]  /*0670*/  LDG.E R24, desc[UR8][R8.64+0x18] ;  /* 0x0000180808187981 */ /* 0x000f22000c1e1900 */
[----:B-----5:R-:W-:-:S03]  /*0680*/  FADD R27, R26, R23 ;  /* 0x000000171a1b7221 */ /* 0x020fc60000000000 */
[----:B------:R0:W5:Y:S01]  /*0690*/  LDG.E R23, desc[UR8][R8.64+0x1c] ;  /* 0x00001c0808177981 */ /* 0x000162000c1e1900 */
[----:B------:R-:W-:Y:S01]  /*06a0*/  UIADD3 UR6, UPT, UPT, UR6, 0x10, URZ ;  /* 0x0000001006067890 */ /* 0x000fe2000fffe0ff */
[----:B------:R-:W-:-:S03]  /*06b0*/  FADD R27, R27, R0 ;  /* 0x000000001b1b7221 */ /* 0x000fc60000000000 */
[----:B------:R-:W-:Y:S01]  /*06c0*/  UISETP.NE.AND UP1, UPT, UR6, URZ, UPT ;  /* 0x000000ff0600728c */ /* 0x000fe2000bf25270 */
[----:B------:R-:W-:-:S04]  /*06d0*/  FADD R22, R27, R22 ;  /* 0x000000161b167221 */ /* 0x000fc80000000000 */
[----:B------:R-:W-:Y:S01]  /*06e0*/  FADD R21, R22, R21 ;  /* 0x0000001516157221 */ /* 0x000fe20000000000 */
[----:B0-----:R-:W-:-:S03]  /*06f0*/  IADD3 R8, P0, PT, R8, 0x40, RZ ;  /* 0x0000004008087810 */ /* 0x001fc60007f1e0ff */
[----:B------:R-:W-:Y:S02]  /*0700*/  FADD R20, R21, R20 ;  /* 0x0000001415147221 */ /* 0x000fe40000000000 */
[----:B------:R-:W-:Y:S02]  /*0710*/  IMAD.X R9, RZ, RZ, R9, P0 ;  /* 0x000000ffff097224 */ /* 0x000fe400000e0609 */
[----:B------:R-:W-:-:S04]  /*0720*/  FADD R19, R20, R19 ;  /* 0x0000001314137221 */ /* 0x000fc80000000000 */
[----:B------:R-:W-:-:S04]  /*0730*/  FADD R19, R19, R18 ;  /* 0x0000001213137221 */ /* 0x000fc80000000000 */
[----:B------:R-:W-:-:S04]  /*0740*/  FADD R19, R19, R16 ;  /* 0x0000001013137221 */ /* 0x000fc80000000000 */
[----:B------:R-:W-:-:S04]  /*0750*/  FADD R14, R19, R14 ;  /* 0x0000000e130e7221 */ /* 0x000fc80000000000 */
[----:B--2---:R-:W-:-:S04]  /*0760*/  FADD R14, R14, R17 ;  /* 0x000000110e0e7221 */ /* 0x004fc80000000000 */
[----:B---3--:R-:W-:-:S04]  /*0770*/  FADD R25, R14, R25 ;  /* 0x000000190e197221 */ /* 0x008fc80000000000 */
[----:B----4-:R-:W-:-:S04]  /*0780*/  FADD R24, R25, R24 ;  /* 0x0000001819187221 */ /* 0x010fc80000000000 */
[----:B-----5:R-:W-:Y:S01]  /*0790*/  FADD R17, R24, R23 ;  /* 0x0000001718117221 */ /* 0x020fe20000000000 */
[----:B------:R-:W-:Y:S06]  /*07a0*/  BRA.U UP1, `(.L_x_7) ;  /* 0xfffffffd016c7547 */ /* 0x000fec000b83ffff */
.L_x_6:
[----:B------:R-:W-:Y:S05]  /*07b0*/  BRA.U !UP0, `(.L_x_8) ;  /* 0x0000000108f07547 */ /* 0x000fea000b800000 */
[----:B------:R-:W-:Y:S02]  /*07c0*/  UISETP.GE.U32.AND UP0, UPT, UR5, 0x8, UPT ;  /* 0x000000080500788c */ /* 0x000fe4000bf06070 */
[----:B------:R-:W-:-:S04]  /*07d0*/  ULOP3.LUT UR6, UR7, 0x7, URZ, 0xc0, !UPT ;  /* 0x0000000707067892 */ /* 0x000fc8000f8ec0ff */
[----:B------:R-:W-:-:S03]  /*07e0*/  UISETP.NE.AND UP1, UPT, UR6, URZ, UPT ;  /* 0x000000ff0600728c */ /* 0x000fc6000bf25270 */
[----:B------:R-:W-:Y:S08]  /*07f0*/  BRA.U !UP0, `(.L_x_9) ;  /* 0x0000000108607547 */ /* 0x000ff0000b800000 */
[----:B------:R-:W1:Y:S01]  /*0800*/  LDCU.64 UR10, c[0x0][0x388] ;  /* 0x00007100ff0a77ac */ /* 0x000e620008000a00 */
[C---:B------:R-:W-:Y:S02]  /*0810*/  IADD3 R19, PT, PT, R13.reuse, UR4, RZ ;  /* 0x000000040d137c10 */ /* 0x040fe4000fffe0ff */
[----:B------:R-:W-:-:S03]  /*0820*/  IADD3 R0, P0, PT, R13, UR4, RZ ;  /* 0x000000040d007c10 */ /* 0x000fc6000ff1e0ff */
[----:B------:R-:W-:Y:S01]  /*0830*/  IMAD.WIDE.U32 R18, R19, 0x4, R2 ;  /* 0x0000000413127825 */ /* 0x000fe200078e0002 */
[----:B0-----:R-:W-:-:S05]  /*0840*/  IADD3.X R9, PT, PT, RZ, RZ, RZ, P0, !PT ;  /* 0x000000ffff097210 */ /* 0x001fca00007fe4ff */
[----:B------:R-:W2:Y:S01]  /*0850*/  LDG.E R18, desc[UR8][R18.64] ;  /* 0x0000000812127981 */ /* 0x000ea2000c1e1900 */
[----:B-1----:R-:W-:-:S04]  /*0860*/  LEA R8, P0, R0, UR10, 0x2 ;  /* 0x0000000a00087c11 */ /* 0x002fc8000f8010ff */
[----:B------:R-:W-:-:S05]  /*0870*/  LEA.HI.X R9, R0, UR11, R9, 0x2, P0 ;  /* 0x0000000b00097c11 */ /* 0x000fca00080f1409 */
[----:B------:R-:W3:Y:S04]  /*0880*/  LDG.E R0, desc[UR8][R8.64+0x4] ;  /* 0x0000040808007981 */ /* 0x000ee8000c1e1900 */
[----:B------:R-:W4:Y:S04]  /*0890*/  LDG.E R21, desc[UR8][R8.64+0x8] ;  /* 0x0000080808157981 */ /* 0x000f28000c1e1900 */
[----:B------:R-:W5:Y:S04]  /*08a0*/  LDG.E R23, desc[UR8][R8.64+0xc] ;  /* 0x00000c0808177981 */ /* 0x000f68000c1e1900 */
[----:B------:R-:W5:Y:S04]  /*08b0*/  LDG.E R25, desc[UR8][R8.64+0x10] ;  /* 0x0000100808197981 */ /* 0x000f68000c1e1900 */
[----:B------:R-:W5:Y:S04]  /*08c0*/  LDG.E R27, desc[UR8][R8.64+0x14] ;  /* 0x00001408081b7981 */ /* 0x000f68000c1e1900 */
[----:B------:R-:W5:Y:S04]  /*08d0*/  LDG.E R29, desc[UR8][R8.64+0x18] ;  /* 0x00001808081d7981 */ /* 0x000f68000c1e1900 */
[----:B------:R-:W5:Y:S01]  /*08e0*/  LDG.E R14, desc[UR8][R8.64+0x1c] ;  /* 0x00001c08080e7981 */ /* 0x000f62000c1e1900 */
[----:B------:R-:W-:Y:S01]  /*08f0*/  UIADD3 UR4, UPT, UPT, UR4, 0x8, URZ ;  /* 0x0000000804047890 */ /* 0x000fe2000fffe0ff */
[----:B--2---:R-:W-:-:S04]  /*0900*/  FADD R17, R17, R18 ;  /* 0x0000001211117221 */ /* 0x004fc80000000000 */
[----:B---3--:R-:W-:-:S04]  /*0910*/  FADD R0, R17, R0 ;  /* 0x0000000011007221 */ /* 0x008fc80000000000 */
[----:B----4-:R-:W-:-:S04]  /*0920*/  FADD R0, R0, R21 ;  /* 0x0000001500007221 */ /* 0x010fc80000000000 */
[----:B-----5:R-:W-:-:S04]  /*0930*/  FADD R0, R0, R23 ;  /* 0x0000001700007221 */ /* 0x020fc80000000000 */
[----:B------:R-:W-:-:S04]  /*0940*/  FADD R0, R0, R25 ;  /* 0x0000001900007221 */ /* 0x000fc80000000000 */
[----:B------:R-:W-:-:S04]  /*0950*/  FADD R0, R0, R27 ;  /* 0x0000001b00007221 */ /* 0x000fc80000000000 */
[----:B------:R-:W-:-:S04]  /*0960*/  FADD R0, R0, R29 ;  /* 0x0000001d00007221 */ /* 0x000fc80000000000 */
[----:B------:R-:W-:-:S07]  /*0970*/  FADD R17, R0, R14 ;  /* 0x0000000e00117221 */ /* 0x000fce0000000000 */
.L_x_9:
[----:B------:R-:W-:Y:S05]  /*0980*/  BRA.U !UP1, `(.L_x_8) ;  /* 0x00000001097c7547 */ /* 0x000fea000b800000 */
[----:B------:R-:W-:Y:S02]  /*0990*/  UISETP.GE.U32.AND UP0, UPT, UR6, 0x4, UPT ;  /* 0x000000040600788c */ /* 0x000fe4000bf06070 */
[----:B------:R-:W-:-:S04]  /*09a0*/  ULOP3.LUT UR5, UR7, 0x3, URZ, 0xc0, !UPT ;  /* 0x0000000307057892 */ /* 0x000fc8000f8ec0ff */
[----:B------:R-:W-:-:S03]  /*09b0*/  UISETP.NE.AND UP1, UPT, UR5, URZ, UPT ;  /* 0x000000ff0500728c */ /* 0x000fc6000bf25270 */
[----:B------:R-:W-:Y:S08]  /*09c0*/  BRA.U !UP0, `(.L_x_10) ;  /* 0x0000000108407547 */ /* 0x000ff0000b800000 */
[----:B------:R-:W1:Y:S01]  /*09d0*/  LDCU.64 UR10, c[0x0][0x388] ;  /* 0x00007100ff0a77ac */ /* 0x000e620008000a00 */
[C---:B------:R-:W-:Y:S01]  /*09e0*/  IADD3 R0, P0, PT, R13.reuse, UR4, RZ ;  /* 0x000000040d007c10 */ /* 0x040fe2000ff1e0ff */
[----:B------:R-:W-:-:S03]  /*09f0*/  VIADD R19, R13, UR4 ;  /* 0x000000040d137c36 */ /* 0x000fc60008000000 */
[----:B0-----:R-:W-:Y:S01]  /*0a00*/  IADD3.X R9, PT, PT, RZ, RZ, RZ, P0, !PT ;  /* 0x000000ffff097210 */ /* 0x001fe200007fe4ff */
[----:B------:R-:W-:-:S06]  /*0a10*/  IMAD.WIDE.U32 R18, R19, 0x4, R2 ;  /* 0x0000000413127825 */ /* 0x000fcc00078e0002 */
[----:B------:R-:W2:Y:S01]  /*0a20*/  LDG.E R18, desc[UR8][R18.64] ;  /* 0x0000000812127981 */ /* 0x000ea2000c1e1900 */
[----:B-1----:R-:W-:-:S04]  /*0a30*/  LEA R8, P0, R0, UR10, 0x2 ;  /* 0x0000000a00087c11 */ /* 0x002fc8000f8010ff */
[----:B------:R-:W-:-:S05]  /*0a40*/  LEA.HI.X R9, R0, UR11, R9, 0x2, P0 ;  /* 0x0000000b00097c11 */ /* 0x000fca00080f1409 */
[----:B------:R-:W3:Y:S04]  /*0a50*/  LDG.E R0, desc[UR8][R8.64+0x4] ;  /* 0x0000040808007981 */ /* 0x000ee8000c1e1900 */
[----:B------:R-:W4:Y:S04]  /*0a60*/  LDG.E R21, desc[UR8][R8.64+0x8] ;  /* 0x0000080808157981 */ /* 0x000f28000c1e1900 */
[----:B------:R-:W5:Y:S01]  /*0a70*/  LDG.E R23, desc[UR8][R8.64+0xc] ;  /* 0x00000c0808177981 */ /* 0x000f62000c1e1900 */
[----:B------:R-:W-:Y:S01]  /*0a80*/  UIADD3 UR4, UPT, UPT, UR4, 0x4, URZ ;  /* 0x0000000404047890 */ /* 0x000fe2000fffe0ff */
[----:B--2---:R-:W-:-:S04]  /*0a90*/  FADD R17, R17, R18 ;  /* 0x0000001211117221 */ /* 0x004fc80000000000 */
[----:B---3--:R-:W-:-:S04]  /*0aa0*/  FADD R0, R17, R0 ;  /* 0x0000000011007221 */ /* 0x008fc80000000000 */
[----:B----4-:R-:W-:-:S04]  /*0ab0*/  FADD R0, R0, R21 ;  /* 0x0000001500007221 */ /* 0x010fc80000000000 */
[----:B-----5:R-:W-:-:S07]  /*0ac0*/  FADD R17, R0, R23 ;  /* 0x0000001700117221 */ /* 0x020fce0000000000 */
.L_x_10:
[----:B------:R-:W-:Y:S05]  /*0ad0*/  BRA.U !UP1, `(.L_x_8) ;  /* 0x0000000109287547 */ /* 0x000fea000b800000 */
[----:B------:R-:W-:Y:S01]  /*0ae0*/  IADD3 R13, PT, PT, R13, UR4, RZ ;  /* 0x000000040d0d7c10 */ /* 0x000fe2000fffe0ff */
[----:B------:R-:W-:-:S04]  /*0af0*/  UIADD3 UR5, UPT, UPT, -UR5, URZ, URZ ;  /* 0x000000ff05057290 */ /* 0x000fc8000fffe1ff */
[----:B------:R-:W-:-:S08]  /*0b00*/  IMAD.WIDE.U32 R2, R13, 0x4, R2 ;  /* 0x000000040d027825 */ /* 0x000fd000078e0002 */
.L_x_11:
[----:B------:R1:W2:Y:S01]  /*0b10*/  LDG.E R0, desc[UR8][R2.64] ;  /* 0x0000000802007981 */ /* 0x0002a2000c1e1900 */
[----:B------:R-:W-:-:S04]  /*0b20*/  UIADD3 UR5, UPT, UPT, UR5, 0x1, URZ ;  /* 0x0000000105057890 */ /* 0x000fc8000fffe0ff */
[----:B------:R-:W-:Y:S01]  /*0b30*/  UISETP.NE.AND UP0, UPT, UR5, URZ, UPT ;  /* 0x000000ff0500728c */ /* 0x000fe2000bf05270 */
[----:B-1----:R-:W-:-:S05]  /*0b40*/  IADD3 R2, P0, PT, R2, 0x4, RZ ;  /* 0x0000000402027810 */ /* 0x002fca0007f1e0ff */
[----:B------:R-:W-:Y:S02]  /*0b50*/  IMAD.X R3, RZ, RZ, R3, P0 ;  /* 0x000000ffff037224 */ /* 0x000fe400000e0603 */
[----:B--2---:R-:W-:Y:S01]  /*0b60*/  FADD R17, R0, R17 ;  /* 0x0000001100117221 */ /* 0x004fe20000000000 */
[----:B------:R-:W-:Y:S06]  /*0b70*/  BRA.U UP0, `(.L_x_11) ;  /* 0xfffffffd00e47547 */ /* 0x000fec000b83ffff */
.L_x_8:
[----:B------:R1:W-:Y:S02]  /*0b80*/  STG.E desc[UR8][R6.64], R17 ;  /* 0x0000001106007986 */ /* 0x0003e4000c101908 */
.L_x_5:
[----:B------:R-:W-:Y:S05]  /*0b90*/  BSYNC.RECONVERGENT B0 ;  /* 0x0000000000007941 */ /* 0x000fea0003800200 */
.L_x_4:
[----:B------:R-:W2:Y:S08]  /*0ba0*/  LDC.64 R2, c[0x0][0x398] ;  /* 0x0000e600ff027b82 */ /* 0x000eb00000000a00 */
[----:B------:R-:W-:Y:S01]  /*0bb0*/  BAR.SYNC.DEFER_BLOCKING 0x0 ;  /* 0x0000000000007b1d */ /* 0x000fe20000010000 */
[----:B------:R-:W-:Y:S02]  /*0bc0*/  ISETP.NE.AND P0, PT, R11, R10, PT ;  /* 0x0000000a0b00720c */ /* 0x000fe40003f05270 */
[----:B0-----:R-:W-:-:S03]  /*0bd0*/  MOV R9, 0x3f800000 ;  /* 0x3f80000000097802 */ /* 0x001fc60000000f00 */
[----:B------:R-:W-:Y:S01]  /*0be0*/  BSSY.RECONVERGENT B0, `(.L_x_12) ;  /* 0x0000015000007945 */ /* 0x000fe20003800200 */
[----:B--2---:R-:W-:-:S07]  /*0bf0*/  IMAD.WIDE R2, R15, 0x4, R2 ;  /* 0x000000040f027825 */ /* 0x004fce00078e0202 */
[----:B------:R-:W-:Y:S05]  /*0c00*/  @!P0 BRA `(.L_x_13) ;  /* 0x0000000000488947 */ /* 0x000fea0003800000 */
[----:B------:R-:W-:Y:S01]  /*0c10*/  IMAD.WIDE R4, R10, 0x4, R4 ;  /* 0x000000040a047825 */ /* 0x000fe200078e0204 */
[----:B-1----:R-:W2:Y:S05]  /*0c20*/  LDG.E R6, desc[UR8][R6.64] ;  /* 0x0000000806067981 */ /* 0x002eaa000c1e1900 */
[----:B------:R-:W3:Y:S01]  /*0c30*/  LDG.E R4, desc[UR8][R4.64] ;  /* 0x0000000804047981 */ /* 0x000ee2000c1e1900 */
[----:B------:R-:W-:Y:S01]  /*0c40*/  HFMA2 R9, -RZ, RZ, 0, 0 ;  /* 0x00000000ff097431 */ /* 0x000fe200000001ff */
[----:B---3--:R-:W-:-:S04]  /*0c50*/  FSETP.GT.AND P0, PT, R4, 1.00000001335143196e-10, PT ;  /* 0x2edbe6ff0400780b */ /* 0x008fc80003f04000 */
[----:B--2---:R-:W-:-:S04]  /*0c60*/  FSETP.LEU.OR P0, PT, R6, 1.00000001335143196e-10, !P0 ;  /* 0x2edbe6ff0600780b */ /* 0x004fc8000470b400 */
[----:B------:R-:W-:-:S13]  /*0c70*/  FSETP.LEU.OR P0, PT, R12, RZ, P0 ;  /* 0x000000ff0c00720b */ /* 0x000fda000070b400 */
[----:B------:R-:W-:Y:S05]  /*0c80*/  @P0 BRA `(.L_x_13) ;  /* 0x0000000000280947 */ /* 0x000fea0003800000 */
[----:B------:R-:W-:Y:S02]  /*0c90*/  FSETP.GEU.AND P0, PT, |R6|, 1.175494350822287508e-38, PT ;  /* 0x008000000600780b */ /* 0x000fe40003f0e200 */
[----:B------:R-:W-:-:S11]  /*0ca0*/  FSETP.GEU.AND P2, PT, |R4|, 1.175494350822287508e-38, PT ;  /* 0x008000000400780b */ /* 0x000fd60003f4e200 */
[----:B------:R-:W-:Y:S02]  /*0cb0*/  @!P0 FMUL R6, R6, 16777216 ;  /* 0x4b80000006068820 */ /* 0x000fe40000400000 */
[----:B------:R-:W-:Y:S02]  /*0cc0*/  @!P2 FMUL R4, R4, 16777216 ;  /* 0x4b8000000404a820 */ /* 0x000fe40000400000 */
[----:B------:R-:W0:Y:S08]  /*0cd0*/  MUFU.RSQ R5, R6 ;  /* 0x0000000600057308 */ /* 0x000e300000001400 */
[----:B------:R-:W1:Y:S01]  /*0ce0*/  MUFU.RSQ R0, R4 ;  /* 0x0000000400007308 */ /* 0x000e620000001400 */
[----:B0-----:R-:W-:-:S04]  /*0cf0*/  @!P0 FMUL R5, R5, 4096 ;  /* 0x4580000005058820 */ /* 0x001fc80000400000 */
[----:B------:R-:W-:Y:S01]  /*0d00*/  FMUL R5, R5, -R12 ;  /* 0x8000000c05057220 */ /* 0x000fe20000400000 */
[----:B-1----:R-:W-:-:S04]  /*0d10*/  @!P2 FMUL R0, R0, 4096 ;  /* 0x458000000000a820 */ /* 0x002fc80000400000 */
[----:B------:R-:W-:-:S07]  /*0d20*/  FMUL R9, R5, R0 ;  /* 0x0000000005097220 */ /* 0x000fce0000400000 */
.L_x_13:
[----:B------:R-:W-:Y:S05]  /*0d30*/  BSYNC.RECONVERGENT B0 ;  /* 0x0000000000007941 */ /* 0x000fea0003800200 */
.L_x_12:
[----:B------:R0:W-:Y:S01]  /*0d40*/  STG.E desc[UR8][R2.64], R9 ;  /* 0x0000000902007986 */ /* 0x0001e2000c101908 */
[----:B------:R-:W-:Y:S05]  /*0d50*/  @P1 EXIT ;  /* 0x000000000000194d */ /* 0x000fea0003800000 */
[----:B------:R-:W-:-:S04]  /*0d60*/  I2FP.F32.U32 R0, UR7 ;  /* 0x0000000700007c45 */ /* 0x000fc80008201000 */
[----:B0-----:R0:W2:Y:S01]  /*0d70*/  MUFU.RSQ R3, R0 ;  /* 0x0000000000037308 */ /* 0x0010a20000001400 */
[----:B------:R-:W-:-:S05]  /*0d80*/  VIADD R2, R0, 0xf3000000 ;  /* 0xf300000000027836 */ /* 0x000fca0000000000 */
[----:B------:R-:W-:-:S13]  /*0d90*/  ISETP.GT.U32.AND P0, PT, R2, 0x727fffff, PT ;  /* 0x727fffff0200780c */ /* 0x000fda0003f04070 */
[----:B0-2---:R-:W-:Y:S05]  /*0da0*/  @!P0 BRA `(.L_x_14) ;  /* 0x00000000000c8947 */ /* 0x005fea0003800000 */
[----:B------:R-:W-:-:S07]  /*0db0*/  MOV R4, 0xdd0 ;  /* 0x00000dd000047802 */ /* 0x000fce0000000f00 */
[----:B-1----:R-:W-:Y:S05]  /*0dc0*/  CALL.REL.NOINC `($__internal_1_$__cuda_sm20_sqrt_rn_f32_slowpath) ;  /* 0x0000000400207944 */ /* 0x002fea0003c00000 */
[----:B------:R-:W-:Y:S05]  /*0dd0*/  BRA `(.L_x_15) ;  /* 0x0000000000107947 */ /* 0x000fea0003800000 */
.L_x_14:
[----:B------:R-:W-:Y:S01]  /*0de0*/  FMUL.FTZ R5, R0, R3 ;  /* 0x0000000300057220 */ /* 0x000fe20000410000 */
[----:B------:R-:W-:-:S03]  /*0df0*/  FMUL.FTZ R3, R3, 0.5 ;  /* 0x3f00000003037820 */ /* 0x000fc60000410000 */
[----:B------:R-:W-:-:S04]  /*0e00*/  FFMA R0, -R5, R5, R0 ;  /* 0x0000000505007223 */ /* 0x000fc80000000100 */
[----:B------:R-:W-:-:S07]  /*0e10*/  FFMA R0, R0, R3, R5 ;  /* 0x0000000300007223 */ /* 0x000fce0000000005 */
.L_x_15:
[----:B------:R-:W-:-:S04]  /*0e20*/  IADD3 R2, PT, PT, R0, 0x1800000, RZ ;  /* 0x0180000000027810 */ /* 0x000fc80007ffe0ff */
[----:B------:R-:W-:-:S04]  /*0e30*/  LOP3.LUT R2, R2, 0x7f800000, RZ, 0xc0, !PT ;  /* 0x7f80000002027812 */ /* 0x000fc800078ec0ff */
[----:B------:R-:W-:-:S13]  /*0e40*/  ISETP.GT.U32.AND P0, PT, R2, 0x1ffffff, PT ;  /* 0x01ffffff0200780c */ /* 0x000fda0003f04070 */
[----:B------:R-:W-:Y:S05]  /*0e50*/  @P0 BRA `(.L_x_16) ;  /* 0x00000000000c0947 */ /* 0x000fea0003800000 */
[----:B------:R-:W-:-:S07]  /*0e60*/  MOV R2, 0xe80 ;  /* 0x00000e8000027802 */ /* 0x000fce0000000f00 */
[----:B-1----:R-:W-:Y:S05]  /*0e70*/  CALL.REL.NOINC `($__internal_0_$__cuda_sm20_rcp_rn_f32_slowpath) ;  /* 0x0000000000247944 */ /* 0x002fea0003c00000 */
[----:B------:R-:W-:Y:S05]  /*0e80*/  BRA `(.L_x_17) ;  /* 0x0000000000107947 */ /* 0x000fea0003800000 */
.L_x_16:
[----:B------:R-:W0:Y:S02]  /*0e90*/  MUFU.RCP R5, R0 ;  /* 0x0000000000057308 */ /* 0x000e240000001000 */
[----:B0-----:R-:W-:-:S04]  /*0ea0*/  FFMA R2, R5, R0, -1 ;  /* 0xbf80000005027423 */ /* 0x001fc80000000000 */
[----:B------:R-:W-:-:S04]  /*0eb0*/  FADD.FTZ R2, -R2, -RZ ;  /* 0x800000ff02027221 */ /* 0x000fc80000010100 */
[----:B------:R-:W-:-:S07]  /*0ec0*/  FFMA R5, R5, R2, R5 ;  /* 0x0000000205057223 */ /* 0x000fce0000000005 */
.L_x_17:
[----:B------:R-:W0:Y:S02]  /*0ed0*/  LDC.64 R2, c[0x0][0x3a0] ;  /* 0x0000e800ff027b82 */ /* 0x000e240000000a00 */
[----:B0-----:R-:W-:-:S05]  /*0ee0*/  IMAD.WIDE.U32 R2, R11, 0x4, R2 ;  /* 0x000000040b027825 */ /* 0x001fca00078e0002 */
[----:B------:R-:W-:Y:S01]  /*0ef0*/  STG.E desc[UR8][R2.64], R5 ;  /* 0x0000000502007986 */ /* 0x000fe2000c101908 */
[----:B------:R-:W-:Y:S05]  /*0f00*/  EXIT ;  /* 0x000000000000794d */ /* 0x000fea0003800000 */
        .weak           $__internal_0_$__cuda_sm20_rcp_rn_f32_slowpath
        .type           $__internal_0_$__cuda_sm20_rcp_rn_f32_slowpath,@function
        .size           $__internal_0_$__cuda_sm20_rcp_rn_f32_slowpath,($__internal_1_$__cuda_sm20_sqrt_rn_f32_slowpath - $__internal_0_$__cuda_sm20_rcp_rn_f32_slowpath)
$__internal_0_$__cuda_sm20_rcp_rn_f32_slowpath:
[----:B------:R-:W-:-:S04]  /*0f10*/  SHF.L.U32 R3, R0, 0x1, RZ ;  /* 0x0000000100037819 */ /* 0x000fc800000006ff */
[----:B------:R-:W-:-:S04]  /*0f20*/  SHF.R.U32.HI R8, RZ, 0x18, R3 ;  /* 0x00000018ff087819 */ /* 0x000fc80000011603 */
[----:B------:R-:W-:-:S13]  /*0f30*/  ISETP.NE.U32.AND P0, PT, R8, RZ, PT ;  /* 0x000000ff0800720c */ /* 0x000fda0003f05070 */
[----:B------:R-:W-:Y:S05]  /*0f40*/  @P0 BRA `(.L_x_18) ;  /* 0x00000000002c0947 */ /* 0x000fea0003800000 */
[----:B------:R-:W-:-:S05]  /*0f50*/  IMAD.SHL.U32 R3, R0, 0x2, RZ ;  /* 0x0000000200037824 */ /* 0x000fca00078e00ff */
[----:B------:R-:W-:-:S13]  /*0f60*/  ISETP.NE.AND P0, PT, R3, RZ, PT ;  /* 0x000000ff0300720c */ /* 0x000fda0003f05270 */
[----:B------:R0:W1:Y:S01]  /*0f70*/  @!P0 MUFU.RCP R3, R0 ;  /* 0x0000000000038308 */ /* 0x0000620000001000 */
[----:B------:R-:W-:Y:S05]  /*0f80*/  @!P0 BRA `(.L_x_19) ;  /* 0x0000000000a48947 */ /* 0x000fea0003800000 */
[----:B------:R-:W-:-:S04]  /*0f90*/  FFMA R4, R0, 1.84467440737095516160e+19, RZ ;  /* 0x5f80000000047823 */ /* 0x000fc800000000ff */
[----:B-1----:R-:W0:Y:S02]  /*0fa0*/  MUFU.RCP R3, R4 ;  /* 0x0000000400037308 */ /* 0x002e240000001000 */
[----:B0-----:R-:W-:-:S04]  /*0fb0*/  FFMA R0, R4, R3, -1 ;  /* 0xbf80000004007423 */ /* 0x001fc80000000003 */
[----:B------:R-:W-:-:S04]  /*0fc0*/  FADD.FTZ R0, -R0, -RZ ;  /* 0x800000ff00007221 */ /* 0x000fc80000010100 */
[----:B------:R-:W-:-:S04]  /*0fd0*/  FFMA R0, R3, R0, R3 ;  /* 0x0000000003007223 */ /* 0x000fc80000000003 */
[----:B------:R-:W-:Y:S01]  /*0fe0*/  FFMA R3, R0, 1.84467440737095516160e+19, RZ ;  /* 0x5f80000000037823 */ /* 0x000fe200000000ff */
[----:B------:R-:W-:Y:S06]  /*0ff0*/  BRA `(.L_x_19) ;  /* 0x0000000000887947 */ /* 0x000fec0003800000 */
.L_x_18:
[----:B------:R-:W-:-:S04]  /*1000*/  IADD3 R10, PT, PT, R8, -0xfd, RZ ;  /* 0xffffff03080a7810 */ /* 0x000fc80007ffe0ff */
[----:B------:R-:W-:-:S13]  /*1010*/  ISETP.GT.U32.AND P0, PT, R10, 0x1, PT ;  /* 0x000000010a00780c */ /* 0x000fda0003f04070 */
[----:B------:R-:W-:Y:S05]  /*1020*/  @P0 BRA `(.L_x_20) ;  /* 0x0000000000780947 */ /* 0x000fea0003800000 */
[----:B------:R-:W-:Y:S02]  /*1030*/  LOP3.LUT R3, R0, 0x7fffff, RZ, 0xc0, !PT ;  /* 0x007fffff00037812 */ /* 0x000fe400078ec0ff */
[----:B------:R-:W-:Y:S02]  /*1040*/  MOV R7, 0x3 ;  /* 0x0000000300077802 */ /* 0x000fe40000000f00 */
[----:B------:R-:W-:Y:S02]  /*1050*/  LOP3.LUT R3, R3, 0x3f800000, RZ, 0xfc, !PT ;  /* 0x3f80000003037812 */ /* 0x000fe400078efcff */
[----:B------:R-:W-:Y:S02]  /*1060*/  SHF.L.U32 R7, R7, R10, RZ ;  /* 0x0000000a07077219 */ /* 0x000fe400000006ff */
[----:B------:R-:W0:Y:S02]  /*1070*/  MUFU.RCP R4, R3 ;  /* 0x0000000300047308 */ /* 0x000e240000001000 */
[----:B0-----:R-:W-:-:S04]  /*1080*/  FFMA R5, R3, R4, -1 ;  /* 0xbf80000003057423 */ /* 0x001fc80000000004 */
[----:B------:R-:W-:-:S04]  /*1090*/  FADD.FTZ R5, -R5, -RZ ;  /* 0x800000ff05057221 */ /* 0x000fc80000010100 */
[CCC-:B------:R-:W-:Y:S01]  /*10a0*/  FFMA.RM R6, R4.reuse, R5.reuse, R4.reuse ;  /* 0x0000000504067223 */ /* 0x1c0fe20000004004 */
[----:B------:R-:W-:-:S04]  /*10b0*/  FFMA.RP R5, R4, R5, R4 ;  /* 0x0000000504057223 */ /* 0x000fc80000008004 */
[C---:B------:R-:W-:Y:S02]  /*10c0*/  LOP3.LUT R4, R6.reuse, 0x7fffff, RZ, 0xc0, !PT ;  /* 0x007fffff06047812 */ /* 0x040fe400078ec0ff */
[----:B------:R-:W-:Y:S02]  /*10d0*/  FSETP.NEU.FTZ.AND P0, PT, R6, R5, PT ;  /* 0x000000050600720b */ /* 0x000fe40003f1d000 */
[----:B------:R-:W-:Y:S02]  /*10e0*/  LOP3.LUT R4, R4, 0x800000, RZ, 0xfc, !PT ;  /* 0x0080000004047812 */ /* 0x000fe400078efcff */
[----:B------:R-:W-:Y:S02]  /*10f0*/  SEL R5, RZ, 0xffffffff, !P0 ;  /* 0xffffffffff057807 */ /* 0x000fe40004000000 */
[----:B------:R-:W-:-:S03]  /*1100*/  LOP3.LUT R7, R7, R4, RZ, 0xc0, !PT ;  /* 0x0000000407077212 */ /* 0x000fc600078ec0ff */
[----:B------:R-:W-:Y:S01]  /*1110*/  IMAD.MOV R5, RZ, RZ, -R5 ;  /* 0x000000ffff057224 */ /* 0x000fe200078e0a05 */
[----:B------:R-:W-:-:S04]  /*1120*/  SHF.R.U32.HI R7, RZ, R10, R7 ;  /* 0x0000000aff077219 */ /* 0x000fc80000011607 */
[----:B------:R-:W-:Y:S02]  /*1130*/  LOP3.LUT P1, RZ, R5, R10, R4, 0xf8, !PT ;  /* 0x0000000a05ff7212 */ /* 0x000fe4000782f804 */
[C---:B------:R-:W-:Y:S02]  /*1140*/  LOP3.LUT P0, RZ, R7.reuse, 0x1, RZ, 0xc0, !PT ;  /* 0x0000000107ff7812 */ /* 0x040fe4000780c0ff */
[----:B------:R-:W-:-:S04]  /*1150*/  LOP3.LUT P2, RZ, R7, 0x2, RZ, 0xc0, !PT ;  /* 0x0000000207ff7812 */ /* 0x000fc8000784c0ff */
[----:B------:R-:W-:Y:S02]  /*1160*/  PLOP3.LUT P0, PT, P0, P1, P2, 0xe0, 0x0 ;  /* 0x000000000000781c */ /* 0x000fe40000703c20 */
[----:B------:R-:W-:Y:S02]  /*1170*/  LOP3.LUT P1, RZ, R0, 0x7fffff, RZ, 0xc0, !PT ;  /* 0x007fffff00ff7812 */ /* 0x000fe4000782c0ff */
[----:B------:R-:W-:-:S04]  /*1180*/  SEL R3, RZ, 0x1, !P0 ;  /* 0x00000001ff037807 */ /* 0x000fc80004000000 */
[----:B------:R-:W-:-:S04]  /*1190*/  IADD3 R3, PT, PT, -R3, RZ, RZ ;  /* 0x000000ff03037210 */ /* 0x000fc80007ffe1ff */
[----:B------:R-:W-:Y:S02]  /*11a0*/  ISETP.GE.AND P0, PT, R3, RZ, PT ;  /* 0x000000ff0300720c */ /* 0x000fe40003f06270 */
[----:B------:R-:W-:-:S04]  /*11b0*/  IADD3 R3, PT, PT, R8, -0xfc, RZ ;  /* 0xffffff0408037810 */ /* 0x000fc80007ffe0ff */
[----:B------:R-:W-:-:S07]  /*11c0*/  SHF.R.U32.HI R3, RZ, R3, R4 ;  /* 0x00000003ff037219 */ /* 0x000fce0000011604 */
[----:B------:R-:W-:-:S05]  /*11d0*/  @!P0 VIADD R3, R3, 0x1 ;  /* 0x0000000103038836 */ /* 0x000fca0000000000 */
[----:B------:R-:W-:-:S04]  /*11e0*/  @!P1 SHF.L.U32 R3, R3, 0x1, RZ ;  /* 0x0000000103039819 */ /* 0x000fc800000006ff */
[----:B------:R-:W-:Y:S01]  /*11f0*/  LOP3.LUT R3, R3, 0x80000000, R0, 0xf8, !PT ;  /* 0x8000000003037812 */ /* 0x000fe200078ef800 */
[----:B------:R-:W-:Y:S06]  /*1200*/  BRA `(.L_x_19) ;  /* 0x0000000000047947 */ /* 0x000fec0003800000 */
.L_x_20:
[----:B------:R2:W3:Y:S02]  /*1210*/  MUFU.RCP R3, R0 ;  /* 0x0000000000037308 */ /* 0x0004e40000001000 */
.L_x_19:
[----:B-1-3--:R-:W-:Y:S01]  /*1220*/  MOV R5, R3 ;  /* 0x0000000300057202 */ /* 0x00afe20000000f00 */
[----:B------:R-:W-:-:S04]  /*1230*/  IMAD.MOV.U32 R3, RZ, RZ, 0x0 ;  /* 0x00000000ff037424 */ /* 0x000fc800078e00ff */
[----:B0-2---:R-:W-:Y:S05]  /*1240*/  RET.REL.NODEC R2 `(fused_spectral_init) ;  /* 0xffffffec026c7950 */ /* 0x005fea0003c3ffff */
        .weak           $__internal_1_$__cuda_sm20_sqrt_rn_f32_slowpath
        .type           $__internal_1_$__cuda_sm20_sqrt_rn_f32_slowpath,@function
        .size           $__internal_1_$__cuda_sm20_sqrt_rn_f32_slowpath,($__internal_2_$__cuda_sm3x_div_rn_noftz_f32_slowpath - $__internal_1_$__cuda_sm20_sqrt_rn_f32_slowpath)
$__internal_1_$__cuda_sm20_sqrt_rn_f32_slowpath:
[----:B------:R-:W-:-:S13]  /*1250*/  LOP3.LUT P0, RZ, R0, 0x7fffffff, RZ, 0xc0, !PT ;  /* 0x7fffffff00ff7812 */ /* 0x000fda000780c0ff */
[----:B------:R-:W-:Y:S01]  /*1260*/  @!P0 MOV R2, R0 ;  /* 0x0000000000028202 */ /* 0x000fe20000000f00 */
[----:B------:R-:W-:Y:S06]  /*1270*/  @!P0 BRA `(.L_x_21) ;  /* 0x0000000000448947 */ /* 0x000fec0003800000 */
[----:B------:R-:W-:-:S13]  /*1280*/  FSETP.GEU.FTZ.AND P0, PT, R0, RZ, PT ;  /* 0x000000ff0000720b */ /* 0x000fda0003f1e000 */
[----:B------:R-:W-:Y:S01]  /*1290*/  @!P0 MOV R2, 0x7fffffff ;  /* 0x7fffffff00028802 */ /* 0x000fe20000000f00 */
[----:B------:R-:W-:Y:S06]  /*12a0*/  @!P0 BRA `(.L_x_21) ;  /* 0x0000000000388947 */ /* 0x000fec0003800000 */
[----:B------:R-:W-:-:S13]  /*12b0*/  FSETP.GTU.FTZ.AND P0, PT, |R0|, +INF , PT ;  /* 0x7f8000000000780b */ /* 0x000fda0003f1c200 */
[----:B------:R-:W-:Y:S01]  /*12c0*/  @P0 FADD.FTZ R2, R0, 1 ;  /* 0x3f80000000020421 */ /* 0x000fe20000010000 */
[----:B------:R-:W-:Y:S06]  /*12d0*/  @P0 BRA `(.L_x_21) ;  /* 0x00000000002c0947 */ /* 0x000fec0003800000 */
[----:B------:R-:W-:-:S13]  /*12e0*/  FSETP.NEU.FTZ.AND P0, PT, |R0|, +INF , PT ;  /* 0x7f8000000000780b */ /* 0x000fda0003f1d200 */
[----:B------:R-:W-:Y:S01]  /*12f0*/  @!P0 IMAD.MOV.U32 R2, RZ, RZ, R0 ;  /* 0x000000ffff028224 */ /* 0x000fe200078e0000 */
[----:B------:R-:W-:Y:S06]  /*1300*/  @!P0 BRA `(.L_x_21) ;  /* 0x0000000000208947 */ /* 0x000fec0003800000 */
[----:B------:R-:W-:-:S04]  /*1310*/  FFMA R0, R0, 1.84467440737095516160e+19, RZ ;  /* 0x5f80000000007823 */ /* 0x000fc800000000ff */
[----:B------:R-:W0:Y:S02]  /*1320*/  MUFU.RSQ R3, R0 ;  /* 0x0000000000037308 */ /* 0x000e240000001400 */
[----:B0-----:R-:W-:Y:S01]  /*1330*/  FMUL.FTZ R5, R0, R3 ;  /* 0x0000000300057220 */ /* 0x001fe20000410000 */
[----:B------:R-:W-:-:S03]  /*1340*/  FMUL.FTZ R3, R3, 0.5 ;  /* 0x3f00000003037820 */ /* 0x000fc60000410000 */
[----:B------:R-:W-:-:S04]  /*1350*/  FADD.FTZ R2, -R5, -RZ ;  /* 0x800000ff05027221 */ /* 0x000fc80000010100 */
[----:B------:R-:W-:-:S04]  /*1360*/  FFMA R2, R5, R2, R0 ;  /* 0x0000000205027223 */ /* 0x000fc80000000000 */
[----:B------:R-:W-:-:S04]  /*1370*/  FFMA R2, R2, R3, R5 ;  /* 0x0000000302027223 */ /* 0x000fc80000000005 */
[----:B------:R-:W-:-:S07]  /*1380*/  FMUL.FTZ R2, R2, 2.3283064365386962891e-10 ;  /* 0x2f80000002027820 */ /* 0x000fce0000410000 */
.L_x_21:
[----:B------:R-:W-:Y:S01]  /*1390*/  MOV R0, R2 ;  /* 0x0000000200007202 */ /* 0x000fe20000000f00 */
[----:B------:R-:W-:Y:S01]  /*13a0*/  IMAD.MOV.U32 R3, RZ, RZ, 0x0 ;  /* 0x00000000ff037424 */ /* 0x000fe200078e00ff */
[----:B------:R-:W-:-:S04]  /*13b0*/  MOV R2, R4 ;  /* 0x0000000400027202 */ /* 0x000fc80000000f00 */
[----:B------:R-:W-:Y:S05]  /*13c0*/  RET.REL.NODEC R2 `(fused_spectral_init) ;  /* 0xffffffec020c7950 */ /* 0x000fea0003c3ffff */
        .weak           $__internal_2_$__cuda_sm3x_div_rn_noftz_f32_slowpath
        .type           $__internal_2_$__cuda_sm3x_div_rn_noftz_f32_slowpath,@function
        .size           $__internal_2_$__cuda_sm3x_div_rn_noftz_f32_slowpath,(.L_x_121 - $__internal_2_$__cuda_sm3x_div_rn_noftz_f32_slowpath)
$__internal_2_$__cuda_sm3x_div_rn_noftz_f32_slowpath:
[----:B------:R-:W-:Y:S01]  /*13d0*/  SHF.R.U32.HI R3, RZ, 0x17, R0 ;  /* 0x00000017ff037819 */ /* 0x000fe20000011600 */
[----:B------:R-:W-:Y:S04]  /*13e0*/  BSSY.RECONVERGENT B0, `(.L_x_22) ;  /* 0x000005c000007945 */ /* 0x000fe80003800200 */
[----:B------:R-:W-:Y:S01]  /*13f0*/  BSSY.RELIABLE B3, `(.L_x_23) ;  /* 0x000001a000037945 */ /* 0x000fe20003800100 */
[----:B------:R-:W-:Y:S02]  /*1400*/  MOV R4, R0 ;  /* 0x0000000000047202 */ /* 0x000fe40000000f00 */
[----:B------:R-:W-:-:S04]  /*1410*/  LOP3.LUT R3, R3, 0xff, RZ, 0xc0, !PT ;  /* 0x000000ff03037812 */ /* 0x000fc800078ec0ff */
[----:B------:R-:W-:-:S04]  /*1420*/  IADD3 R6, PT, PT, R3, -0x1, RZ ;  /* 0xffffffff03067810 */ /* 0x000fc80007ffe0ff */
[----:B------:R-:W-:-:S13]  /*1430*/  ISETP.GT.U32.OR P0, PT, R6, 0xfd, !PT ;  /* 0x000000fd0600780c */ /* 0x000fda0007f04470 */
[----:B------:R-:W-:Y:S01]  /*1440*/  @!P0 IMAD.MOV.U32 R5, RZ, RZ, RZ ;  /* 0x000000ffff058224 */ /* 0x000fe200078e00ff */
[----:B------:R-:W-:Y:S06]  /*1450*/  @!P0 BRA `(.L_x_24) ;  /* 0x00000000004c8947 */ /* 0x000fec0003800000 */
[----:B------:R-:W-:-:S13]  /*1460*/  FSETP.GTU.FTZ.AND P0, PT, |R0|, +INF , PT ;  /* 0x7f8000000000780b */ /* 0x000fda0003f1c200 */
[----:B------:R-:W-:Y:S05]  /*1470*/  @P0 BREAK.RELIABLE B3 ;  /* 0x0000000000030942 */ /* 0x000fea0003800100 */
[----:B------:R-:W-:Y:S05]  /*1480*/  @P0 BRA `(.L_x_25) ;  /* 0x0000000400400947 */ /* 0x000fea0003800000 */
[----:B------:R-:W-:-:S05]  /*1490*/  HFMA2 R5, -RZ, RZ, -3.28125, 0 ;  /* 0xc2900000ff057431 */ /* 0x000fca00000001ff */
[----:B------:R-:W-:-:S13]  /*14a0*/  LOP3.LUT P0, RZ, R5, 0x7fffffff, R4, 0xc8, !PT ;  /* 0x7fffffff05ff7812 */ /* 0x000fda000780c804 */
[----:B------:R-:W-:Y:S05]  /*14b0*/  @!P0 BREAK.RELIABLE B3 ;  /* 0x0000000000038942 */ /* 0x000fea0003800100 */
[----:B------:R-:W-:Y:S05]  /*14c0*/  @!P0 BRA `(.L_x_26) ;  /* 0x0000000400288947 */ /* 0x000fea0003800000 */
[----:B------:R-:W-:-:S13]  /*14d0*/  LOP3.LUT P0, RZ, R4, 0x7fffffff, RZ, 0xc0, !PT ;  /* 0x7fffffff04ff7812 */ /* 0x000fda000780c0ff */
[----:B------:R-:W-:Y:S05]  /*14e0*/  @!P0 BREAK.RELIABLE B3 ;  /* 0x0000000000038942 */ /* 0x000fea0003800100 */
[----:B------:R-:W-:Y:S05]  /*14f0*/  @!P0 BRA `(.L_x_27) ;  /* 0x0000000400148947 */ /* 0x000fea0003800000 */
[----:B------:R-:W-:Y:S02]  /*1500*/  FSETP.NEU.FTZ.AND P0, PT, |R0|, +INF , PT ;  /* 0x7f8000000000780b */ /* 0x000fe40003f1d200 */
[----:B------:R-:W-:-:S04]  /*1510*/  LOP3.LUT P1, RZ, R5, 0x7fffffff, RZ, 0xc0, !PT ;  /* 0x7fffffff05ff7812 */ /* 0x000fc8000782c0ff */
[----:B------:R-:W-:-:S13]  /*1520*/  PLOP3.LUT P0, PT, P0, P1, PT, 0x2f, 0xf2 ;  /* 0x0000000000f2781c */ /* 0x000fda0000702577 */
[----:B------:R-:W-:Y:S05]  /*1530*/  @P0 BREAK.RELIABLE B3 ;  /* 0x0000000000030942 */ /* 0x000fea0003800100 */
[----:B------:R-:W-:Y:S05]  /*1540*/  @P0 BRA `(.L_x_28) ;  /* 0x0000000000f40947 */ /* 0x000fea0003800000 */
[----:B------:R-:W-:-:S13]  /*1550*/  ISETP.GE.AND P0, PT, R6, RZ, PT ;  /* 0x000000ff0600720c */ /* 0x000fda0003f06270 */
[----:B------:R-:W-:Y:S01]  /*1560*/  @P0 MOV R5, RZ ;  /* 0x000000ff00050202 */ /* 0x000fe20000000f00 */
[----:B------:R-:W-:Y:S01]  /*1570*/  @!P0 FFMA R4, R0, 1.84467440737095516160e+19, RZ ;  /* 0x5f80000000048823 */ /* 0x000fe200000000ff */
[----:B------:R-:W-:-:S07]  /*1580*/  @!P0 IMAD.MOV.U32 R5, RZ, RZ, -0x40 ;  /* 0xffffffc0ff058424 */ /* 0x000fce00078e00ff */
.L_x_24:
[----:B------:R-:W-:Y:S05]  /*1590*/  BSYNC.RELIABLE B3 ;  /* 0x0000000000037941 */ /* 0x000fea0003800100 */
.L_x_23:
[----:B------:R-:W-:Y:S01]  /*15a0*/  UMOV UR4, 0xc2900000 ;  /* 0xc290000000047882 */ /* 0x000fe20000000000 */
[----:B------:R-:W-:Y:S01]  /*15b0*/  IADD3 R3, PT, PT, R3, -0x7f, RZ ;  /* 0xffffff8103037810 */ /* 0x000fe20007ffe0ff */
[----:B------:R-:W-:Y:S01]  /*15c0*/  UIADD3 UR4, UPT, UPT, UR4, -0x3000000, URZ ;  /* 0xfd00000004047890 */ /* 0x000fe2000fffe0ff */
[----:B------:R-:W-:Y:S02]  /*15d0*/  BSSY.RECONVERGENT B3, `(.L_x_29) ;  /* 0x0000033000037945 */ /* 0x000fe40003800200 */
[----:B------:R-:W-:Y:S01]  /*15e0*/  IADD3 R5, PT, PT, R5, -0x6, R3 ;  /* 0xfffffffa05057810 */ /* 0x000fe20007ffe003 */
[----:B------:R-:W-:Y:S02]  /*15f0*/  IMAD R0, R3, -0x800000, R4 ;  /* 0xff80000003007824 */ /* 0x000fe400078e0204 */
[----:B------:R-:W-:-:S03]  /*1600*/  FADD.FTZ R7, -RZ, -UR4 ;  /* 0x80000004ff077e21 */ /* 0x000fc60008010100 */
[----:B------:R-:W0:Y:S02]  /*1610*/  MUFU.RCP R6, UR4 ;  /* 0x0000000400067d08 */ /* 0x000e240008001000 */
[----:B0-----:R-:W-:-:S04]  /*1620*/  FFMA R9, R6, R7, 1 ;  /* 0x3f80000006097423 */ /* 0x001fc80000000007 */
[----:B------:R-:W-:-:S04]  /*1630*/  FFMA R9, R6, R9, R6 ;  /* 0x0000000906097223 */ /* 0x000fc80000000006 */
[----:B------:R-:W-:-:S04]  /*1640*/  FFMA R4, R0, R9, RZ ;  /* 0x0000000900047223 */ /* 0x000fc800000000ff */
[----:B------:R-:W-:-:S04]  /*1650*/  FFMA R6, R7, R4, R0 ;  /* 0x0000000407067223 */ /* 0x000fc80000000000 */
[----:B------:R-:W-:-:S04]  /*1660*/  FFMA R6, R9, R6, R4 ;  /* 0x0000000609067223 */ /* 0x000fc80000000004 */
[----:B------:R-:W-:-:S04]  /*1670*/  FFMA R7, R7, R6, R0 ;  /* 0x0000000607077223 */ /* 0x000fc80000000000 */
[----:B------:R-:W-:-:S05]  /*1680*/  FFMA R4, R9, R7, R6 ;  /* 0x0000000709047223 */ /* 0x000fca0000000006 */
[----:B------:R-:W-:-:S04]  /*1690*/  SHF.R.U32.HI R0, RZ, 0x17, R4 ;  /* 0x00000017ff007819 */ /* 0x000fc80000011604 */
[----:B------:R-:W-:-:S04]  /*16a0*/  LOP3.LUT R0, R0, 0xff, RZ, 0xc0, !PT ;  /* 0x000000ff00007812 */ /* 0x000fc800078ec0ff */
[----:B------:R-:W-:-:S05]  /*16b0*/  IADD3 R8, PT, PT, R0, R5, RZ ;  /* 0x0000000500087210 */ /* 0x000fca0007ffe0ff */
[----:B------:R-:W-:-:S05]  /*16c0*/  VIADD R0, R8, 0xffffffff ;  /* 0xffffffff08007836 */ /* 0x000fca0000000000 */
[----:B------:R-:W-:-:S13]  /*16d0*/  ISETP.GE.U32.AND P0, PT, R0, 0xfe, PT ;  /* 0x000000fe0000780c */ /* 0x000fda0003f06070 */
[----:B------:R-:W-:Y:S05]  /*16e0*/  @!P0 BRA `(.L_x_30) ;  /* 0x0000000000808947 */ /* 0x000fea0003800000 */
[----:B------:R-:W-:-:S13]  /*16f0*/  ISETP.GT.AND P0, PT, R8, 0xfe, PT ;  /* 0x000000fe0800780c */ /* 0x000fda0003f04270 */
[----:B------:R-:W-:Y:S05]  /*1700*/  @P0 BRA `(.L_x_31) ;  /* 0x00000000006c0947 */ /* 0x000fea0003800000 */
[----:B------:R-:W-:-:S13]  /*1710*/  ISETP.GE.AND P0, PT, R8, 0x1, PT ;  /* 0x000000010800780c */ /* 0x000fda0003f06270 */
[----:B------:R-:W-:Y:S05]  /*1720*/  @P0 BRA `(.L_x_32) ;  /* 0x0000000000740947 */ /* 0x000fea0003800000 */
[----:B------:R-:W-:Y:S02]  /*1730*/  ISETP.GE.AND P0, PT, R8, -0x18, PT ;  /* 0xffffffe80800780c */ /* 0x000fe40003f06270 */
[----:B------:R-:W-:-:S11]  /*1740*/  LOP3.LUT R4, R4, 0x80000000, RZ, 0xc0, !PT ;  /* 0x8000000004047812 */ /* 0x000fd600078ec0ff */
[----:B------:R-:W-:Y:S05]  /*1750*/  @!P0 BRA `(.L_x_32) ;  /* 0x0000000000688947 */ /* 0x000fea0003800000 */
[CCC-:B------:R-:W-:Y:S01]  /*1760*/  FFMA.RZ R0, R9.reuse, R7.reuse, R6.reuse ;  /* 0x0000000709007223 */ /* 0x1c0fe2000000c006 */
[C---:B------:R-:W-:Y:S02]  /*1770*/  ISETP.NE.AND P2, PT, R8.reuse, RZ, PT ;  /* 0x000000ff0800720c */ /* 0x040fe40003f45270 */
[----:B------:R-:W-:Y:S02]  /*1780*/  ISETP.NE.AND P1, PT, R8, RZ, PT ;  /* 0x000000ff0800720c */ /* 0x000fe40003f25270 */
[----:B------:R-:W-:Y:S01]  /*1790*/  LOP3.LUT R3, R0, 0x7fffff, RZ, 0xc0, !PT ;  /* 0x007fffff00037812 */ /* 0x000fe200078ec0ff */
[CCC-:B------:R-:W-:Y:S01]  /*17a0*/  FFMA.RP R0, R9.reuse, R7.reuse, R6.reuse ;  /* 0x0000000709007223 */ /* 0x1c0fe20000008006 */
[----:B------:R-:W-:Y:S01]  /*17b0*/  FFMA.RM R9, R9, R7, R6 ;  /* 0x0000000709097223 */ /* 0x000fe20000004006 */
[----:B------:R-:W-:Y:S02]  /*17c0*/  IADD3 R6, PT, PT, R8, 0x20, RZ ;  /* 0x0000002008067810 */ /* 0x000fe40007ffe0ff */
[----:B------:R-:W-:-:S02]  /*17d0*/  LOP3.LUT R3, R3, 0x800000, RZ, 0xfc, !PT ;  /* 0x0080000003037812 */ /* 0x000fc400078efcff */
[----:B------:R-:W-:Y:S02]  /*17e0*/  IADD3 R5, PT, PT, -R8, RZ, RZ ;  /* 0x000000ff08057210 */ /* 0x000fe40007ffe1ff */
[----:B------:R-:W-:Y:S02]  /*17f0*/  SHF.L.U32 R6, R3, R6, RZ ;  /* 0x0000000603067219 */ /* 0x000fe400000006ff */
[----:B------:R-:W-:Y:S02]  /*1800*/  FSETP.NEU.FTZ.AND P0, PT, R0, R9, PT ;  /* 0x000000090000720b */ /* 0x000fe40003f1d000 */
[----:B------:R-:W-:Y:S02]  /*1810*/  SEL R0, R5, RZ, P2 ;  /* 0x000000ff05007207 */ /* 0x000fe40001000000 */
[----:B------:R-:W-:Y:S02]  /*1820*/  ISETP.NE.AND P1, PT, R6, RZ, P1 ;  /* 0x000000ff0600720c */ /* 0x000fe40000f25270 */
[----:B------:R-:W-:-:S02]  /*1830*/  SHF.R.U32.HI R0, RZ, R0, R3 ;  /* 0x00000000ff007219 */ /* 0x000fc40000011603 */
[----:B------:R-:W-:Y:S02]  /*1840*/  PLOP3.LUT P0, PT, P0, P1, PT, 0xf8, 0x8f ;  /* 0x00000000008f781c */ /* 0x000fe40000703f70 */
[----:B------:R-:W-:Y:S02]  /*1850*/  SHF.R.U32.HI R6, RZ, 0x1, R0 ;  /* 0x00000001ff067819 */ /* 0x000fe40000011600 */
[----:B------:R-:W-:-:S04]  /*1860*/  SEL R3, RZ, 0x1, !P0 ;  /* 0x00000001ff037807 */ /* 0x000fc80004000000 */
[----:B------:R-:W-:-:S04]  /*1870*/  LOP3.LUT R3, R3, 0x1, R6, 0xf8, !PT ;  /* 0x0000000103037812 */ /* 0x000fc800078ef806 */
[----:B------:R-:W-:-:S05]  /*1880*/  LOP3.LUT R3, R3, R0, RZ, 0xc0, !PT ;  /* 0x0000000003037212 */ /* 0x000fca00078ec0ff */
[----:B------:R-:W-:-:S05]  /*1890*/  IMAD.IADD R3, R6, 0x1, R3 ;  /* 0x0000000106037824 */ /* 0x000fca00078e0203 */
[----:B------:R-:W-:Y:S01]  /*18a0*/  LOP3.LUT R4, R3, R4, RZ, 0xfc, !PT ;  /* 0x0000000403047212 */ /* 0x000fe200078efcff */
[----:B------:R-:W-:Y:S06]  /*18b0*/  BRA `(.L_x_32) ;  /* 0x0000000000107947 */ /* 0x000fec0003800000 */
.L_x_31:
[----:B------:R-:W-:-:S04]  /*18c0*/  LOP3.LUT R4, R4, 0x80000000, RZ, 0xc0, !PT ;  /* 0x8000000004047812 */ /* 0x000fc800078ec0ff */
[----:B------:R-:W-:Y:S01]  /*18d0*/  LOP3.LUT R4, R4, 0x7f800000, RZ, 0xfc, !PT ;  /* 0x7f80000004047812 */ /* 0x000fe200078efcff */
[----:B------:R-:W-:Y:S06]  /*18e0*/  BRA `(.L_x_32) ;  /* 0x0000000000047947 */ /* 0x000fec0003800000 */
.L_x_30:
[----:B------:R-:W-:-:S07]  /*18f0*/  LEA R4, R5, R4, 0x17 ;  /* 0x0000000405047211 */ /* 0x000fce00078eb8ff */
.L_x_32:
[----:B------:R-:W-:Y:S05]  /*1900*/  BSYNC.RECONVERGENT B3 ;  /* 0x0000000000037941 */ /* 0x000fea0003800200 */
.L_x_29:
[----:B------:R-:W-:Y:S05]  /*1910*/  BRA `(.L_x_33) ;  /* 0x0000000000207947 */ /* 0x000fea0003800000 */
.L_x_28:
[----:B------:R-:W-:-:S04]  /*1920*/  LOP3.LUT R4, R5, 0x80000000, R4, 0x48, !PT ;  /* 0x8000000005047812 */ /* 0x000fc800078e4804 */
[----:B------:R-:W-:Y:S01]  /*1930*/  LOP3.LUT R4, R4, 0x7f800000, RZ, 0xfc, !PT ;  /* 0x7f80000004047812 */ /* 0x000fe200078efcff */
[----:B------:R-:W-:Y:S06]  /*1940*/  BRA `(.L_x_33) ;  /* 0x0000000000147947 */ /* 0x000fec0003800000 */
.L_x_27:
[----:B------:R-:W-:Y:S01]  /*1950*/  LOP3.LUT R4, R5, 0x80000000, R4, 0x48, !PT ;  /* 0x8000000005047812 */ /* 0x000fe200078e4804 */
[----:B------:R-:W-:Y:S06]  /*1960*/  BRA `(.L_x_33) ;  /* 0x00000000000c7947 */ /* 0x000fec0003800000 */
.L_x_26:
[----:B------:R-:W0:Y:S01]  /*1970*/  MUFU.RSQ R4, -QNAN ;  /* 0xffc0000000047908 */ /* 0x000e220000001400 */
[----:B------:R-:W-:Y:S05]  /*1980*/  BRA `(.L_x_33) ;  /* 0x0000000000047947 */ /* 0x000fea0003800000 */
.L_x_25:
[----:B------:R-:W-:-:S07]  /*1990*/  FADD.FTZ R4, R0, -72 ;  /* 0xc290000000047421 */ /* 0x000fce0000010000 */
.L_x_33:
[----:B------:R-:W-:Y:S05]  /*19a0*/  BSYNC.RECONVERGENT B0 ;  /* 0x0000000000007941 */ /* 0x000fea0003800200 */
.L_x_22:
[----:B------:R-:W-:-:S04]  /*19b0*/  HFMA2 R3, -RZ, RZ, 0, 0 ;  /* 0x00000000ff037431 */ /* 0x000fc800000001ff */
[----:B0-----:R-:W-:Y:S05]  /*19c0*/  RET.REL.NODEC R2 `(fused_spectral_init) ;  /* 0xffffffe4028c7950 */ /* 0x001fea0003c3ffff */
.L_x_34:
[----:B------:R-:W-:-:S00]  /*19d0*/  BRA `(.L_x_34) ;  /* 0xfffffffc00fc7947 */ /* 0x000fc0000383ffff */
[----:B------:R-:W-:-:S00]  /*19e0*/  NOP ;  /* 0x0000000000007918 */ /* 0x000fc00000000000 */
        /* <DEDUP_REMOVED lines=9> */
.L_x_121:


//--------------------- .text.kmeans_update_centroids --------------------------
	.section	.text.kmeans_update_centroids,"ax",@progbits
	.align	128
        .global         kmeans_update_centroids
        .type           kmeans_update_centroids,@function
        .size           kmeans_update_centroids,(.L_x_122 - kmeans_update_centroids)
        .other          kmeans_update_centroids,@"STO_CUDA_ENTRY STV_DEFAULT"
kmeans_update_centroids:
.text.kmeans_update_centroids:
[----:B------:R-:W-:Y:S01]  /*0000*/  LDC R1, c[0x0][0x37c] ;  /* 0x0000df00ff017b82 */ /* 0x000fe20000000800 */
[----:B------:R-:W0:Y:S01]  /*0010*/  S2R R0, SR_CTAID.X ;  /* 0x0000000000007919 */ /* 0x000e220000002500 */
[----:B------:R-:W1:Y:S01]  /*0020*/  LDCU UR5, c[0x0][0x3a4] ;  /* 0x00007480ff0577ac */ /* 0x000e620008000800 */
[----:B------:R-:W2:Y:S01]  /*0030*/  S2R R3, SR_TID.X ;  /* 0x0000000000037919 */ /* 0x000ea20000002100 */
[----:B------:R-:W0:Y:S01]  /*0040*/  LDCU UR4, c[0x0][0x3a8] ;  /* 0x00007500ff0477ac */ /* 0x000e220008000800 */
[----:B-1----:R-:W-:Y:S01]  /*0050*/  IMAD.U32 R14, RZ, RZ, UR5 ;  /* 0x00000005ff0e7e24 */ /* 0x002fe2000f8e00ff */
[----:B0-----:R-:W-:-:S04]  /*0060*/  ISETP.GE.AND P0, PT, R0, UR4, PT ;  /* 0x0000000400007c0c */ /* 0x001fc8000bf06270 */
[----:B--2---:R-:W-:-:S13]  /*0070*/  ISETP.GE.OR P0, PT, R3, R14, P0 ;  /* 0x0000000e0300720c */ /* 0x004fda0000706670 */
[----:B------:R-:W-:Y:S05]  /*0080*/  @P0 EXIT ;  /* 0x000000000000094d */ /* 0x000fea0003800000 */
[----:B------:R-:W0:Y:S01]  /*0090*/  LDC R9, c[0x0][0x3a0] ;  /* 0x0000e800ff097b82 */ /* 0x000e220000000800 */
[----:B------:R-:W1:Y:S01]  /*00a0*/  LDCU.64 UR6, c[0x0][0x358] ;  /* 0x00006b00ff0677ac */ /* 0x000e620008000a00 */
[----:B------:R-:W-:Y:S02]  /*00b0*/  HFMA2 R4, -RZ, RZ, 0, 0 ;  /* 0x00000000ff047431 */ /* 0x000fe400000001ff */
[----:B------:R-:W-:Y:S01]  /*00c0*/  IMAD.MOV.U32 R2, RZ, RZ, RZ ;  /* 0x000000ffff027224 */ /* 0x000fe200078e00ff */
[----:B0-----:R-:W-:-:S13]  /*00d0*/  ISETP.GE.AND P0, PT, R9, 0x1, PT ;  /* 0x000000010900780c */ /* 0x001fda0003f06270 */
[----:B-1----:R-:W-:Y:S05]  /*00e0*/  @!P0 BRA `(.L_x_35) ;  /* 0x0000000800cc8947 */ /* 0x002fea0003800000 */
[C---:B------:R-:W-:Y:S01]  /*00f0*/  ISETP.GE.U32.AND P2, PT, R9.reuse, 0x8, PT ;  /* 0x000000080900780c */ /* 0x040fe20003f46070 */
[----:B------:R-:W-:Y:S01]  /*0100*/  IMAD.MOV.U32 R4, RZ, RZ, RZ ;  /* 0x000000ffff047224 */ /* 0x000fe200078e00ff */
[----:B------:R-:W-:Y:S01]  /*0110*/  LOP3.LUT R5, R9, 0x7, RZ, 0xc0, !PT ;  /* 0x0000000709057812 */ /* 0x000fe200078ec0ff */
[----:B------:R-:W-:Y:S01]  /*0120*/  IMAD.MOV.U32 R6, RZ, RZ, RZ ;  /* 0x000000ffff067224 */ /* 0x000fe200078e00ff */
[----:B------:R-:W-:Y:S02]  /*0130*/  ISETP.NE.AND P1, PT, R3, RZ, PT ;  /* 0x000000ff0300720c */ /* 0x000fe40003f25270 */
[----:B------:R-:W-:Y:S02]  /*0140*/  ISETP.NE.AND P0, PT, R5, RZ, PT ;  /* 0x000000ff0500720c */ /* 0x000fe40003f05270 */
[----:B------:R-:W-:Y:S02]  /*0150*/  MOV R2, RZ ;  /* 0x000000ff00027202 */ /* 0x000fe40000000f00 */
[----:B------:R-:W-:-:S03]  /*0160*/  SEL R7, RZ, 0x1, P1 ;  /* 0x00000001ff077807 */ /* 0x000fc60000800000 */
[----:B------:R-:W-:Y:S06]  /*0170*/  @!P2 BRA `(.L_x_36) ;  /* 0x000000040064a947 */ /* 0x000fec0003800000 */
[----:B------:R-:W0:Y:S01]  /*0180*/  LDCU.64 UR4, c[0x0][0x388] ;  /* 0x00007100ff0477ac */ /* 0x000e220008000a00 */
[----:B------:R-:W1:Y:S01]  /*0190*/  LDC R8, c[0x0][0x3a4] ;  /* 0x0000e900ff087b82 */ /* 0x000e620000000800 */
[----:B------:R-:W-:Y:S01]  /*01a0*/  LOP3.LUT R6, R9, 0x7ffffff8, RZ, 0xc0, !PT ;  /* 0x7ffffff809067812 */ /* 0x000fe200078ec0ff */
[C-C-:B------:R-:W-:Y:S01]  /*01b0*/  IMAD R9, R14.reuse, 0x7, R3.reuse ;  /* 0x000000070e097824 */ /* 0x140fe200078e0203 */
[----:B------:R-:W-:Y:S01]  /*01c0*/  IADD3 R21, PT, PT, R3, R14, RZ ;  /* 0x0000000e03157210 */ /* 0x000fe20007ffe0ff */
[C-C-:B------:R-:W-:Y:S01]  /*01d0*/  IMAD R10, R14.reuse, 0x6, R3.reuse ;  /* 0x000000060e0a7824 */ /* 0x140fe200078e0203 */
[----:B------:R-:W-:Y:S01]  /*01e0*/  MOV R22, R3 ;  /* 0x0000000300167202 */ /* 0x000fe20000000f00 */
[C-C-:B------:R-:W-:Y:S02]  /*01f0*/  IMAD R11, R14.reuse, 0x5, R3.reuse ;  /* 0x000000050e0b7824 */ /* 0x140fe400078e0203 */
[C-C-:B------:R-:W-:Y:S02]  /*0200*/  IMAD R12, R14.reuse, 0x4, R3.reuse ;  /* 0x000000040e0c7824 */ /* 0x140fe400078e0203 */
[----:B------:R-:W-:-:S02]  /*0210*/  IMAD R13, R14, 0x3, R3 ;  /* 0x000000030e0d7824 */ /* 0x000fc400078e0203 */
[----:B------:R-:W-:Y:S02]  /*0220*/  IMAD R20, R14, 0x2, R3 ;  /* 0x000000020e147824 */ /* 0x000fe400078e0203 */
[----:B------:R-:W-:Y:S02]  /*0230*/  IMAD.MOV.U32 R4, RZ, RZ, RZ ;  /* 0x000000ffff047224 */ /* 0x000fe400078e00ff */
[----:B------:R-:W-:Y:S01]  /*0240*/  IMAD.MOV.U32 R2, RZ, RZ, RZ ;  /* 0x000000ffff027224 */ /* 0x000fe200078e00ff */
[----:B0-----:R-:W-:Y:S01]  /*0250*/  UIADD3 UR4, UP0, UPT, UR4, 0x10, URZ ;  /* 0x0000001004047890 */ /* 0x001fe2000ff1e0ff */
[----:B------:R-:W-:-:S03]  /*0260*/  IMAD.MOV R23, RZ, RZ, -R6 ;  /* 0x000000ffff177224 */ /* 0x000fc600078e0a06 */
[----:B------:R-:W-:Y:S02]  /*0270*/  UIADD3.X UR5, UPT, UPT, URZ, UR5, URZ, UP0, !UPT ;  /* 0x00000005ff057290 */ /* 0x000fe400087fe4ff */
[----:B------:R-:W-:-:S04]  /*0280*/  IMAD.U32 R19, RZ, RZ, UR4 ;  /* 0x00000004ff137e24 */ /* 0x000fc8000f8e00ff */
[----:B------:R-:W-:-:S07]  /*0290*/  MOV R15, UR5 ;  /* 0x00000005000f7c02 */ /* 0x000fce0008000f00 */
.L_x_37:
[----:B------:R-:W-:-:S05]  /*02a0*/  IMAD.MOV.U32 R14, RZ, RZ, R19 ;  /* 0x000000ffff0e7224 */ /* 0x000fca00078e0013 */
[----:B------:R-:W2:Y:S04]  /*02b0*/  LDG.E.CONSTANT R17, desc[UR6][R14.64+-0x10] ;  /* 0xfffff0060e117981 */ /* 0x000ea8000c1e9900 */
[----:B------:R-:W3:Y:S04]  /*02c0*/  LDG.E.CONSTANT R19, desc[UR6][R14.64+-0xc] ;  /* 0xfffff4060e137981 */ /* 0x000ee8000c1e9900 */
[----:B------:R-:W4:Y:S04]  /*02d0*/  LDG.E.CONSTANT R25, desc[UR6][R14.64+0x4] ;  /* 0x000004060e197981 */ /* 0x000f28000c1e9900 */
[----:B------:R-:W5:Y:S04]  /*02e0*/  LDG.E.CONSTANT R18, desc[UR6][R14.64+-0x8] ;  /* 0xfffff8060e127981 */ /* 0x000f68000c1e9900 */
[----:B------:R-:W5:Y:S04]  /*02f0*/  LDG.E.CONSTANT R27, desc[UR6][R14.64] ;  /* 0x000000060e1b7981 */ /* 0x000f68000c1e9900 */
[----:B------:R-:W5:Y:S04]  /*0300*/  LDG.E.CONSTANT R24, desc[UR6][R14.64+0x8] ;  /* 0x000008060e187981 */ /* 0x000f68000c1e9900 */
[----:B------:R-:W5:Y:S01]  /*0310*/  LDG.E.CONSTANT R26, desc[UR6][R14.64+0xc] ;  /* 0x00000c060e1a7981 */ /* 0x000f62000c1e9900 */
[----:B--2---:R-:W-:-:S02]  /*0320*/  ISETP.NE.AND P2, PT, R17, R0, PT ;  /* 0x000000001100720c */ /* 0x004fc40003f45270 */
[----:B---3--:R-:W-:Y:S02]  /*0330*/  ISETP.NE.AND P6, PT, R19, R0, PT ;  /* 0x000000001300720c */ /* 0x008fe40003fc5270 */
[----:B------:R-:W2:Y:S09]  /*0340*/  LDG.E.CONSTANT R19, desc[UR6][R14.64+-0x4] ;  /* 0xfffffc060e137981 */ /* 0x000eb2000c1e9900 */
[----:B------:R-:W0:Y:S02]  /*0350*/  @!P2 LDC.64 R16, c[0x0][0x380] ;  /* 0x0000e000ff10ab82 */ /* 0x000e240000000a00 */
[----:B0-----:R-:W-:-:S06]  /*0360*/  @!P2 IMAD.WIDE R28, R22, 0x4, R16 ;  /* 0x00000004161ca825 */ /* 0x001fcc00078e0210 */
[----:B------:R-:W0:Y:S01]  /*0370*/  @!P6 LDC.64 R16, c[0x0][0x380] ;  /* 0x0000e000ff10eb82 */ /* 0x000e220000000a00 */
[----:B------:R-:W3:Y:S01]  /*0380*/  @!P2 LDG.E.CONSTANT R29, desc[UR6][R28.64] ;  /* 0x000000061c1da981 */ /* 0x000ee2000c1e9900 */
[----:B0-----:R-:W-:-:S06]  /*0390*/  @!P6 IMAD.WIDE R16, R21, 0x4, R16 ;  /* 0x000000041510e825 */ /* 0x001fcc00078e0210 */
[----:B------:R-:W3:Y:S01]  /*03a0*/  @!P6 LDG.E.CONSTANT R17, desc[UR6][R16.64] ;  /* 0x000000061011e981 */ /* 0x000ee2000c1e9900 */
[-C--:B----4-:R-:W-:Y:S02]  /*03b0*/  ISETP.NE.AND P1, PT, R25, R0.reuse, PT ;  /* 0x000000001900720c */ /* 0x090fe40003f25270 */
[-C--:B-----5:R-:W-:Y:S02]  /*03c0*/  ISETP.NE.AND P5, PT, R18, R0.reuse, PT ;  /* 0x000000001200720c */ /* 0x0a0fe40003fa5270 */
[----:B------:R-:W-:Y:S01]  /*03d0*/  ISETP.NE.AND P3, PT, R27, R0, PT ;  /* 0x000000001b00720c */ /* 0x000fe20003f65270 */
[----:B------:R-:W-:-:S05]  /*03e0*/  @!P2 IMAD.IADD R2, R2, 0x1, R7 ;  /* 0x000000010202a824 */ /* 0x000fca00078e0207 */
[----:B------:R-:W-:Y:S02]  /*03f0*/  @!P6 IADD3 R2, PT, PT, R2, R7, RZ ;  /* 0x000000070202e210 */ /* 0x000fe40007ffe0ff */
[----:B--2---:R-:W-:-:S13]  /*0400*/  ISETP.NE.AND P4, PT, R19, R0, PT ;  /* 0x000000001300720c */ /* 0x004fda0003f85270 */
[----:B------:R-:W0:Y:S01]  /*0410*/  @!P4 LDC.64 R18, c[0x0][0x380] ;  /* 0x0000e000ff12cb82 */ /* 0x000e220000000a00 */
[----:B---3--:R-:W-:-:S07]  /*0420*/  @!P2 FADD R4, R4, R29 ;  /* 0x0000001d0404a221 */ /* 0x008fce0000000000 */
[----:B------:R-:W2:Y:S01]  /*0430*/  @!P5 LDC.64 R28, c[0x0][0x380] ;  /* 0x0000e000ff1cdb82 */ /* 0x000ea20000000a00 */
[----:B------:R-:W-:Y:S01]  /*0440*/  ISETP.NE.AND P2, PT, R24, R0, PT ;  /* 0x000000001800720c */ /* 0x000fe20003f45270 */
[----:B0-----:R-:W-:-:S06]  /*0450*/  @!P4 IMAD.WIDE R18, R13, 0x4, R18 ;  /* 0x000000040d12c825 */ /* 0x001fcc00078e0212 */
[----:B------:R-:W0:Y:S01]  /*0460*/  @!P3 LDC.64 R24, c[0x0][0x380] ;  /* 0x0000e000ff18bb82 */ /* 0x000e220000000a00 */
[----:B------:R-:W3:Y:S01]  /*0470*/  @!P4 LDG.E.CONSTANT R19, desc[UR6][R18.64] ;  /* 0x000000061213c981 */ /* 0x000ee2000c1e9900 */
[----:B------:R-:W-:-:S06]  /*0480*/  @!P6 FADD R4, R4, R17 ;  /* 0x000000110404e221 */ /* 0x000fcc0000000000 */
[----:B------:R-:W4:Y:S01]  /*0490*/  @!P1 LDC.64 R16, c[0x0][0x380] ;  /* 0x0000e000ff109b82 */ /* 0x000f220000000a00 */
[----:B------:R-:W-:Y:S01]  /*04a0*/  ISETP.NE.AND P6, PT, R26, R0, PT ;  /* 0x000000001a00720c */ /* 0x000fe20003fc5270 */
[----:B--2---:R-:W-:-:S04]  /*04b0*/  @!P5 IMAD.WIDE R28, R20, 0x4, R28 ;  /* 0x00000004141cd825 */ /* 0x004fc800078e021c */
[----:B0-----:R-:W-:Y:S02]  /*04c0*/  @!P3 IMAD.WIDE R24, R12, 0x4, R24 ;  /* 0x000000040c18b825 */ /* 0x001fe400078e0218 */
[----:B------:R-:W2:Y:S04]  /*04d0*/  @!P5 LDG.E.CONSTANT R29, desc[UR6][R28.64] ;  /* 0x000000061c1dd981 */ /* 0x000ea8000c1e9900 */
[----:B------:R-:W5:Y:S02]  /*04e0*/  @!P3 LDG.E.CONSTANT R25, desc[UR6][R24.64] ;  /* 0x000000061819b981 */ /* 0x000f64000c1e9900 */
[----:B------:R-:W0:Y:S01]  /*04f0*/  @!P6 LDC.64 R26, c[0x0][0x380] ;  /* 0x0000e000ff1aeb82 */ /* 0x000e220000000a00 */
[----:B----4-:R-:W-:-:S05]  /*0500*/  @!P1 IMAD.WIDE R16, R11, 0x4, R16 ;  /* 0x000000040b109825 */ /* 0x010fca00078e0210 */
[----:B------:R4:W5:Y:S02]  /*0510*/  @!P1 LDG.E.CONSTANT R18, desc[UR6][R16.64] ;  /* 0x0000000610129981 */ /* 0x000964000c1e9900 */
[----:B----4-:R-:W4:Y:S01]  /*0520*/  @!P2 LDC.64 R16, c[0x0][0x380] ;  /* 0x0000e000ff10ab82 */ /* 0x010f220000000a00 */
[----:B0-----:R-:W-:-:S06]  /*0530*/  @!P6 IMAD.WIDE R26, R9, 0x4, R26 ;  /* 0x00000004091ae825 */ /* 0x001fcc00078e021a */
[----:B------:R-:W5:Y:S01]  /*0540*/  @!P6 LDG.E.CONSTANT R27, desc[UR6][R26.64] ;  /* 0x000000061a1be981 */ /* 0x000f62000c1e9900 */
[----:B----4-:R-:W-:-:S05]  /*0550*/  @!P2 IMAD.WIDE R16, R10, 0x4, R16 ;  /* 0x000000040a10a825 */ /* 0x010fca00078e0210 */
[----:B------:R-:W4:Y:S01]  /*0560*/  @!P2 LDG.E.CONSTANT R28, desc[UR6][R16.64] ;  /* 0x00000006101ca981 */ /* 0x000f22000c1e9900 */
[----:B------:R-:W-:Y:S02]  /*0570*/  @!P5 IMAD.IADD R2, R2, 0x1, R7 ;  /* 0x000000010202d824 */ /* 0x000fe400078e0207 */
[----:B------:R-:W-:-:S03]  /*0580*/  VIADD R23, R23, 0x8 ;  /* 0x0000000817177836 */ /* 0x000fc60000000000 */
[----:B------:R-:W-:-:S04]  /*0590*/  @!P4 IADD3 R2, PT, PT, R2, R7, RZ ;  /* 0x000000070202c210 */ /* 0x000fc80007ffe0ff */
[----:B------:R-:W-:-:S04]  /*05a0*/  @!P3 IADD3 R2, PT, PT, R2, R7, RZ ;  /* 0x000000070202b210 */ /* 0x000fc80007ffe0ff */
[----:B------:R-:W-:-:S04]  /*05b0*/  @!P1 IADD3 R2, PT, PT, R2, R7, RZ ;  /* 0x0000000702029210 */ /* 0x000fc80007ffe0ff */
[----:B------:R-:W-:-:S04]  /*05c0*/  @!P2 IADD3 R2, PT, PT, R2, R7, RZ ;  /* 0x000000070202a210 */ /* 0x000fc80007ffe0ff */
[----:B------:R-:W-:Y:S01]  /*05d0*/  @!P6 IADD3 R2, PT, PT, R2, R7, RZ ;  /* 0x000000070202e210 */ /* 0x000fe20007ffe0ff */
[----:B--2---:R-:W-:-:S04]  /*05e0*/  @!P5 FADD R4, R4, R29 ;  /* 0x0000001d0404d221 */ /* 0x004fc80000000000 */
[----:B---3--:R-:W-:-:S04]  /*05f0*/  @!P4 FADD R4, R4, R19 ;  /* 0x000000130404c221 */ /* 0x008fc80000000000 */
[----:B-----5:R-:W-:Y:S01]  /*0600*/  @!P3 FADD R4, R4, R25 ;  /* 0x000000190404b221 */ /* 0x020fe20000000000 */
[----:B------:R-:W-:Y:S02]  /*0610*/  ISETP.NE.AND P3, PT, R23, RZ, PT ;  /* 0x000000ff1700720c */ /* 0x000fe40003f65270 */
[----:B------:R-:W-:Y:S01]  /*0620*/  IADD3 R19, P5, PT, R14, 0x20, RZ ;  /* 0x000000200e137810 */ /* 0x000fe20007fbe0ff */
[----:B-1----:R-:W-:Y:S02]  /*0630*/  IMAD.MOV.U32 R14, RZ, RZ, R8 ;  /* 0x000000ffff0e7224 */ /* 0x002fe400078e0008 */
[----:B------:R-:W-:Y:S02]  /*0640*/  @!P1 FADD R4, R4, R18 ;  /* 0x0000001204049221 */ /* 0x000fe40000000000 */
[----:B------:R-:W-:Y:S01]  /*0650*/  IMAD.X R15, RZ, RZ, R15, P5 ;  /* 0x000000ffff0f7224 */ /* 0x000fe200028e060f */
[C---:B------:R-:W-:Y:S01]  /*0660*/  LEA R13, R14.reuse, R13, 0x3 ;  /* 0x0000000d0e0d7211 */ /* 0x040fe200078e18ff */
[C---:B------:R-:W-:Y:S01]  /*0670*/  IMAD R22, R14.reuse, 0x8, R22 ;  /* 0x000000080e167824 */ /* 0x040fe200078e0216 */
[C---:B------:R-:W-:Y:S01]  /*0680*/  LEA R10, R14.reuse, R10, 0x3 ;  /* 0x0000000a0e0a7211 */ /* 0x040fe200078e18ff */
[----:B------:R-:W-:-:S02]  /*0690*/  IMAD R21, R14, 0x8, R21 ;  /* 0x000000080e157824 */ /* 0x000fc400078e0215 */
[C---:B------:R-:W-:Y:S02]  /*06a0*/  IMAD R20, R14.reuse, 0x8, R20 ;  /* 0x000000080e147824 */ /* 0x040fe400078e0214 */
[C---:B------:R-:W-:Y:S02]  /*06b0*/  IMAD R12, R14.reuse, 0x8, R12 ;  /* 0x000000080e0c7824 */ /* 0x040fe400078e020c */
[C---:B------:R-:W-:Y:S02]  /*06c0*/  IMAD R11, R14.reuse, 0x8, R11 ;  /* 0x000000080e0b7824 */ /* 0x040fe400078e020b */
[----:B------:R-:W-:Y:S02]  /*06d0*/  IMAD R9, R14, 0x8, R9 ;  /* 0x000000080e097824 */ /* 0x000fe400078e0209 */
[----:B----4-:R-:W-:-:S04]  /*06e0*/  @!P2 FADD R4, R4, R28 ;  /* 0x0000001c0404a221 */ /* 0x010fc80000000000 */
[----:B------:R-:W-:Y:S01]  /*06f0*/  @!P6 FADD R4, R4, R27 ;  /* 0x0000001b0404e221 */ /* 0x000fe20000000000 */
[----:B------:R-:W-:Y:S06]  /*0700*/  @P3 BRA `(.L_x_37) ;  /* 0xfffffff800e43947 */ /* 0x000fec000383ffff */
.L_x_36:
[----:B------:R-:W-:Y:S05]  /*0710*/  @!P0 BRA `(.L_x_35) ;  /* 0x0000000400408947 */ /* 0x000fea0003800000 */
[----:B------:R-:W0:Y:S01]  /*0720*/  LDCU UR4, c[0x0][0x3a0] ;  /* 0x00007400ff0477ac */ /* 0x000e220008000800 */
[----:B------:R-:W-:Y:S01]  /*0730*/  ISETP.GE.U32.AND P0, PT, R5, 0x4, PT ;  /* 0x000000040500780c */ /* 0x000fe20003f06070 */
[----:B0-----:R-:W-:-:S04]  /*0740*/  ULOP3.LUT UR5, UR4, 0x3, URZ, 0xc0, !UPT ;  /* 0x0000000304057892 */ /* 0x001fc8000f8ec0ff */
[----:B------:R-:W-:-:S08]  /*0750*/  UISETP.NE.AND UP0, UPT, UR5, URZ, UPT ;  /* 0x000000ff0500728c */ /* 0x000fd0000bf05270 */
[----:B------:R-:W-:Y:S05]  /*0760*/  @!P0 BRA `(.L_x_38) ;  /* 0x0000000000988947 */ /* 0x000fea0003800000 */
[----:B------:R-:W0:Y:S02]  /*0770*/  LDC.64 R8, c[0x0][0x388] ;  /* 0x0000e200ff087b82 */ /* 0x000e240000000a00 */
[----:B0-----:R-:W-:-:S05]  /*0780*/  IMAD.WIDE.U32 R18, R6, 0x4, R8 ;  /* 0x0000000406127825 */ /* 0x001fca00078e0008 */
[----:B------:R-:W2:Y:S04]  /*0790*/  LDG.E.CONSTANT R5, desc[UR6][R18.64] ;  /* 0x0000000612057981 */ /* 0x000ea8000c1e9900 */
[----:B------:R-:W3:Y:S04]  /*07a0*/  LDG.E.CONSTANT R9, desc[UR6][R18.64+0x4] ;  /* 0x0000040612097981 */ /* 0x000ee8000c1e9900 */
[----:B------:R-:W4:Y:S04]  /*07b0*/  LDG.E.CONSTANT R11, desc[UR6][R18.64+0x8] ;  /* 0x00000806120b7981 */ /* 0x000f28000c1e9900 */
[----:B------:R-:W5:Y:S01]  /*07c0*/  LDG.E.CONSTANT R13, desc[UR6][R18.64+0xc] ;  /* 0x00000c06120d7981 */ /* 0x000f62000c1e9900 */
[----:B--2---:R-:W-:-:S02]  /*07d0*/  ISETP.NE.AND P0, PT, R5, R0, PT ;  /* 0x000000000500720c */ /* 0x004fc40003f05270 */
[-C--:B---3--:R-:W-:Y:S02]  /*07e0*/  ISETP.NE.AND P1, PT, R9, R0.reuse, PT ;  /* 0x000000000900720c */ /* 0x088fe40003f25270 */
[-C--:B----4-:R-:W-:Y:S02]  /*07f0*/  ISETP.NE.AND P2, PT, R11, R0.reuse, PT ;  /* 0x000000000b00720c */ /* 0x090fe40003f45270 */
[----:B-----5:R-:W-:-:S07]  /*0800*/  ISETP.NE.AND P3, PT, R13, R0, PT ;  /* 0x000000000d00720c */ /* 0x020fce0003f65270 */
[----:B------:R-:W0:Y:S01]  /*0810*/  @!P0 LDC.64 R16, c[0x0][0x380] ;  /* 0x0000e000ff108b82 */ /* 0x000e220000000a00 */
[CC--:B------:R-:W-:Y:S02]  /*0820*/  @!P0 IMAD R5, R6.reuse, R14.reuse, R3 ;  /* 0x0000000e06058224 */ /* 0x0c0fe400078e0203 */
[----:B------:R-:W-:-:S05]  /*0830*/  @!P1 IMAD R20, R6, R14, R14 ;  /* 0x0000000e06149224 */ /* 0x000fca00078e020e */
[----:B------:R-:W1:Y:S01]  /*0840*/  @!P1 LDC.64 R12, c[0x0][0x380] ;  /* 0x0000e000ff0c9b82 */ /* 0x000e620000000a00 */
[----:B------:R-:W-:Y:S01]  /*0850*/  @!P1 IADD3 R15, PT, PT, R20, R3, RZ ;  /* 0x00000003140f9210 */ /* 0x000fe20007ffe0ff */
[C---:B------:R-:W-:Y:S02]  /*0860*/  @!P2 VIADD R18, R6.reuse, 0x2 ;  /* 0x000000020612a836 */ /* 0x040fe40000000000 */
[----:B------:R-:W-:-:S04]  /*0870*/  @!P3 VIADD R19, R6, 0x3 ;  /* 0x000000030613b836 */ /* 0x000fc80000000000 */
[----:B------:R-:W2:Y:S08]  /*0880*/  @!P2 LDC.64 R10, c[0x0][0x380] ;  /* 0x0000e000ff0aab82 */ /* 0x000eb00000000a00 */
[----:B------:R-:W3:Y:S01]  /*0890*/  @!P3 LDC.64 R8, c[0x0][0x380] ;  /* 0x0000e000ff08bb82 */ /* 0x000ee20000000a00 */
[----:B0-----:R-:W-:-:S04]  /*08a0*/  @!P0 IMAD.WIDE R16, R5, 0x4, R16 ;  /* 0x0000000405108825 */ /* 0x001fc800078e0210 */
[----:B------:R-:W-:Y:S02]  /*08b0*/  @!P2 IMAD R5, R18, R14, R3 ;  /* 0x0000000e1205a224 */ /* 0x000fe400078e0203 */
[----:B------:R-:W4:Y:S01]  /*08c0*/  @!P0 LDG.E.CONSTANT R17, desc[UR6][R16.64] ;  /* 0x0000000610118981 */ /* 0x000f22000c1e9900 */
[----:B-1----:R-:W-:-:S04]  /*08d0*/  @!P1 IMAD.WIDE R12, R15, 0x4, R12 ;  /* 0x000000040f0c9825 */ /* 0x002fc800078e020c */
[----:B------:R-:W-:Y:S02]  /*08e0*/  @!P3 IMAD R19, R19, R14, R3 ;  /* 0x0000000e1313b224 */ /* 0x000fe400078e0203 */
[----:B------:R-:W5:Y:S01]  /*08f0*/  @!P1 LDG.E.CONSTANT R13, desc[UR6][R12.64] ;  /* 0x000000060c0d9981 */ /* 0x000f62000c1e9900 */
[----:B--2---:R-:W-:-:S06]  /*0900*/  @!P2 IMAD.WIDE R10, R5, 0x4, R10 ;  /* 0x00000004050aa825 */ /* 0x004fcc00078e020a */
[----:B------:R-:W2:Y:S01]  /*0910*/  @!P2 LDG.E.CONSTANT R11, desc[UR6][R10.64] ;  /* 0x000000060a0ba981 */ /* 0x000ea2000c1e9900 */
[----:B---3--:R-:W-:-:S06]  /*0920*/  @!P3 IMAD.WIDE R8, R19, 0x4, R8 ;  /* 0x000000041308b825 */ /* 0x008fcc00078e0208 */
[----:B------:R-:W3:Y:S01]  /*0930*/  @!P3 LDG.E.CONSTANT R9, desc[UR6][R8.64] ;  /* 0x000000060809b981 */ /* 0x000ee2000c1e9900 */
[----:B------:R-:W-:-:S05]  /*0940*/  @!P0 IADD3 R2, PT, PT, R2, R7, RZ ;  /* 0x0000000702028210 */ /* 0x000fca0007ffe0ff */
[----:B------:R-:W-:-:S05]  /*0950*/  @!P1 IMAD.IADD R2, R2, 0x1, R7 ;  /* 0x0000000102029824 */ /* 0x000fca00078e0207 */
[----:B------:R-:W-:Y:S01]  /*0960*/  @!P2 IADD3 R2, PT, PT, R2, R7, RZ ;  /* 0x000000070202a210 */ /* 0x000fe20007ffe0ff */
[----:B------:R-:W-:-:S03]  /*0970*/  VIADD R6, R6, 0x4 ;  /* 0x0000000406067836 */ /* 0x000fc60000000000 */
[----:B------:R-:W-:Y:S01]  /*0980*/  @!P3 IADD3 R2, PT, PT, R2, R7, RZ ;  /* 0x000000070202b210 */ /* 0x000fe20007ffe0ff */
[----:B----4-:R-:W-:-:S04]  /*0990*/  @!P0 FADD R4, R4, R17 ;  /* 0x0000001104048221 */ /* 0x010fc80000000000 */
[----:B-----5:R-:W-:-:S04]  /*09a0*/  @!P1 FADD R4, R4, R13 ;  /* 0x0000000d04049221 */ /* 0x020fc80000000000 */
[----:B--2---:R-:W-:-:S04]  /*09b0*/  @!P2 FADD R4, R4, R11 ;  /* 0x0000000b0404a221 */ /* 0x004fc80000000000 */
[----:B---3--:R-:W-:-:S07]  /*09c0*/  @!P3 FADD R4, R4, R9 ;  /* 0x000000090404b221 */ /* 0x008fce0000000000 */
.L_x_38:
[----:B------:R-:W-:Y:S05]  /*09d0*/  BRA.U !UP0, `(.L_x_35) ;  /* 0x0000000108907547 */ /* 0x000fea000b800000 */
[----:B------:R-:W-:Y:S02]  /*09e0*/  UISETP.NE.AND UP0, UPT, UR5, 0x1, UPT ;  /* 0x000000010500788c */ /* 0x000fe4000bf05270 */
[----:B------:R-:W-:-:S04]  /*09f0*/  ULOP3.LUT UR4, UR4, 0x1, URZ, 0xc0, !UPT ;  /* 0x0000000104047892 */ /* 0x000fc8000f8ec0ff */
[----:B------:R-:W-:-:S03]  /*0a00*/  UISETP.NE.U32.AND UP1, UPT, UR4, 0x1, UPT ;  /* 0x000000010400788c */ /* 0x000fc6000bf25070 */
[----:B------:R-:W-:Y:S08]  /*0a10*/  BRA.U !UP0, `(.L_x_39) ;  /* 0x0000000108507547 */ /* 0x000ff0000b800000 */
[----:B------:R-:W0:Y:S02]  /*0a20*/  LDC.64 R8, c[0x0][0x388] ;  /* 0x0000e200ff087b82 */ /* 0x000e240000000a00 */
[----:B0-----:R-:W-:-:S05]  /*0a30*/  IMAD.WIDE.U32 R8, R6, 0x4, R8 ;  /* 0x0000000406087825 */ /* 0x001fca00078e0008 */
[----:B------:R-:W2:Y:S04]  /*0a40*/  LDG.E.CONSTANT R5, desc[UR6][R8.64] ;  /* 0x0000000608057981 */ /* 0x000ea8000c1e9900 */
[----:B------:R-:W3:Y:S01]  /*0a50*/  LDG.E.CONSTANT R11, desc[UR6][R8.64+0x4] ;  /* 0x00000406080b7981 */ /* 0x000ee2000c1e9900 */
[-C--:B--2---:R-:W-:Y:S02]  /*0a60*/  ISETP.NE.AND P0, PT, R5, R0.reuse, PT ;  /* 0x000000000500720c */ /* 0x084fe40003f05270 */
[----:B---3--:R-:W-:-:S11]  /*0a70*/  ISETP.NE.AND P1, PT, R11, R0, PT ;  /* 0x000000000b00720c */ /* 0x008fd60003f25270 */
[----:B------:R-:W0:Y:S01]  /*0a80*/  @!P0 LDC.64 R10, c[0x0][0x380] ;  /* 0x0000e000ff0a8b82 */ /* 0x000e220000000a00 */
[CC--:B------:R-:W-:Y:S02]  /*0a90*/  @!P0 IMAD R5, R6.reuse, R14.reuse, R3 ;  /* 0x0000000e06058224 */ /* 0x0c0fe400078e0203 */
[----:B------:R-:W-:-:S05]  /*0aa0*/  @!P1 IMAD R16, R6, R14, R14 ;  /* 0x0000000e06109224 */ /* 0x000fca00078e020e */
[----:B------:R-:W1:Y:S01]  /*0ab0*/  @!P1 LDC.64 R12, c[0x0][0x380] ;  /* 0x0000e000ff0c9b82 */ /* 0x000e620000000a00 */
[----:B------:R-:W-:Y:S02]  /*0ac0*/  @!P1 IMAD.IADD R15, R16, 0x1, R3 ;  /* 0x00000001100f9824 */ /* 0x000fe400078e0203 */
[----:B0-----:R-:W-:-:S06]  /*0ad0*/  @!P0 IMAD.WIDE R10, R5, 0x4, R10 ;  /* 0x00000004050a8825 */ /* 0x001fcc00078e020a */
[----:B------:R-:W2:Y:S01]  /*0ae0*/  @!P0 LDG.E.CONSTANT R11, desc[UR6][R10.64] ;  /* 0x000000060a0b8981 */ /* 0x000ea2000c1e9900 */
[----:B-1----:R-:W-:-:S06]  /*0af0*/  @!P1 IMAD.WIDE R12, R15, 0x4, R12 ;  /* 0x000000040f0c9825 */ /* 0x002fcc00078e020c */
[----:B------:R-:W3:Y:S01]  /*0b00*/  @!P1 LDG.E.CONSTANT R13, desc[UR6][R12.64] ;  /* 0x000000060c0d9981 */ /* 0x000ee2000c1e9900 */
[----:B------:R-:W-:Y:S01]  /*0b10*/  @!P0 IADD3 R2, PT, PT, R2, R7, RZ ;  /* 0x0000000702028210 */ /* 0x000fe20007ffe0ff */
[----:B------:R-:W-:-:S03]  /*0b20*/  VIADD R6, R6, 0x2 ;  /* 0x0000000206067836 */ /* 0x000fc60000000000 */
[----:B------:R-:W-:Y:S01]  /*0b30*/  @!P1 IADD3 R2, PT, PT, R2, R7, RZ ;  /* 0x0000000702029210 */ /* 0x000fe20007ffe0ff */
[----:B--2---:R-:W-:-:S04]  /*0b40*/  @!P0 FADD R4, R4, R11 ;  /* 0x0000000b04048221 */ /* 0x004fc80000000000 */
[----:B---3--:R-:W-:-:S07]  /*0b50*/  @!P1 FADD R4, R4, R13 ;  /* 0x0000000d04049221 */ /* 0x008fce0000000000 */
.L_x_39:
[----:B------:R-:W-:Y:S05]  /*0b60*/  BRA.U UP1, `(.L_x_35) ;  /* 0x00000001012c7547 */ /* 0x000fea000b800000 */
[----:B------:R-:W0:Y:S02]  /*0b70*/  LDC.64 R8, c[0x0][0x388] ;  /* 0x0000e200ff087b82 */ /* 0x000e240000000a00 */
[----:B0-----:R-:W-:-:S06]  /*0b80*/  IMAD.WIDE.U32 R8, R6, 0x4, R8 ;  /* 0x0000000406087825 */ /* 0x001fcc00078e0008 */
[----:B------:R-:W2:Y:S02]  /*0b90*/  LDG.E.CONSTANT R9, desc[UR6][R8.64] ;  /* 0x0000000608097981 */ /* 0x000ea4000c1e9900 */
[----:B--2---:R-:W-:-:S13]  /*0ba0*/  ISETP.NE.AND P0, PT, R9, R0, PT ;  /* 0x000000000900720c */ /* 0x004fda0003f05270 */
[----:B------:R-:W-:Y:S05]  /*0bb0*/  @P0 BRA `(.L_x_35) ;  /* 0x0000000000180947 */ /* 0x000fea0003800000 */
[----:B------:R-:W0:Y:S01]  /*0bc0*/  LDC.64 R8, c[0x0][0x380] ;  /* 0x0000e000ff087b82 */ /* 0x000e220000000a00 */
[----:B------:R-:W-:-:S04]  /*0bd0*/  IMAD R5, R6, R14, R3 ;  /* 0x0000000e06057224 */ /* 0x000fc800078e0203 */
[----:B0-----:R-:W-:-:S06]  /*0be0*/  IMAD.WIDE R8, R5, 0x4, R8 ;  /* 0x0000000405087825 */ /* 0x001fcc00078e0208 */
[----:B------:R-:W2:Y:S01]  /*0bf0*/  LDG.E.CONSTANT R9, desc[UR6][R8.64] ;  /* 0x0000000608097981 */ /* 0x000ea2000c1e9900 */
[----:B------:R-:W-:Y:S02]  /*0c00*/  IMAD.IADD R2, R2, 0x1, R7 ;  /* 0x0000000102027824 */ /* 0x000fe400078e0207 */
[----:B--2---:R-:W-:-:S07]  /*0c10*/  FADD R4, R4, R9 ;  /* 0x0000000904047221 */ /* 0x004fce0000000000 */
.L_x_35:
[----:B------:R-:W-:Y:S02]  /*0c20*/  ISETP.NE.AND P0, PT, R3, RZ, PT ;  /* 0x000000ff0300720c */ /* 0x000fe40003f05270 */
[----:B------:R-:W-:-:S11]  /*0c30*/  ISETP.GE.AND P1, PT, R2, 0x1, PT ;  /* 0x000000010200780c */ /* 0x000fd60003f26270 */
[----:B------:R-:W0:Y:S02]  /*0c40*/  @!P0 LDC.64 R6, c[0x0][0x398] ;  /* 0x0000e600ff068b82 */ /* 0x000e240000000a00 */
[----:B0-----:R-:W-:-:S05]  /*0c50*/  @!P0 IMAD.WIDE.U32 R6, R0, 0x4, R6 ;  /* 0x0000000400068825 */ /* 0x001fca00078e0006 */
[----:B------:R0:W-:Y:S01]  /*0c60*/  @!P0 STG.E desc[UR6][R6.64], R2 ;  /* 0x0000000206008986 */ /* 0x0001e2000c101906 */
[----:B------:R-:W-:Y:S05]  /*0c70*/  @!P1 EXIT ;  /* 0x000000000000994d */ /* 0x000fea0003800000 */
[----:B------:R-:W-:Y:S01]  /*0c80*/  I2FP.F32.U32 R9, R2 ;  /* 0x0000000200097245 */ /* 0x000fe20000201000 */
[----:B------:R-:W-:Y:S03]  /*0c90*/  BSSY.RECONVERGENT B0, `(.L_x_40) ;  /* 0x000000c000007945 */ /* 0x000fe60003800200 */
[----:B------:R-:W0:Y:S08]  /*0ca0*/  MUFU.RCP R5, R9 ;  /* 0x0000000900057308 */ /* 0x000e300000001000 */
[----:B------:R-:W1:Y:S01]  /*0cb0*/  FCHK P0, R4, R9 ;  /* 0x0000000904007302 */ /* 0x000e620000000000 */
[----:B0-----:R-:W-:-:S04]  /*0cc0*/  FFMA R2, -R9, R5, 1 ;  /* 0x3f80000009027423 */ /* 0x001fc80000000105 */
[----:B------:R-:W-:-:S04]  /*0cd0*/  FFMA R5, R5, R2, R5 ;  /* 0x0000000205057223 */ /* 0x000fc80000000005 */
[----:B------:R-:W-:-:S04]  /*0ce0*/  FFMA R2, R5, R4, RZ ;  /* 0x0000000405027223 */ /* 0x000fc800000000ff */
[----:B------:R-:W-:-:S04]  /*0cf0*/  FFMA R7, -R9, R2, R4 ;  /* 0x0000000209077223 */ /* 0x000fc80000000104 */
[----:B------:R-:W-:Y:S01]  /*0d00*/  FFMA R7, R5, R7, R2 ;  /* 0x0000000705077223 */ /* 0x000fe20000000002 */
[----:B-1----:R-:W-:Y:S06]  /*0d10*/  @!P0 BRA `(.L_x_41) ;  /* 0x00000000000c8947 */ /* 0x002fec0003800000 */
[----:B------:R-:W-:-:S07]  /*0d20*/  MOV R6, 0xd40 ;  /* 0x00000d4000067802 */ /* 0x000fce0000000f00 */
[----:B------:R-:W-:Y:S05]  /*0d30*/  CALL.REL.NOINC `($__internal_3_$__cuda_sm3x_div_rn_noftz_f32_slowpath) ;  /* 0x0000000000207944 */ /* 0x000fea0003c00000 */
[----:B------:R-:W-:-:S07]  /*0d40*/  MOV R7, R2 ;  /* 0x0000000200077202 */ /* 0x000fce0000000f00 */
.L_x_41:
[----:B------:R-:W-:Y:S05]  /*0d50*/  BSYNC.RECONVERGENT B0 ;  /* 0x0000000000007941 */ /* 0x000fea0003800200 */
.L_x_40:
[----:B------:R-:W0:Y:S01]  /*0d60*/  LDC.64 R4, c[0x0][0x390] ;  /* 0x0000e400ff047b82 */ /* 0x000e220000000a00 */
[----:B------:R-:W1:Y:S02]  /*0d70*/  LDCU UR4, c[0x0][0x3a4] ;  /* 0x00007480ff0477ac */ /* 0x000e640008000800 */
[----:B-1----:R-:W-:-:S04]  /*0d80*/  IMAD R3, R0, UR4, R3 ;  /* 0x0000000400037c24 */ /* 0x002fc8000f8e0203 */
[----:B0-----:R-:W-:-:S05]  /*0d90*/  IMAD.WIDE R2, R3, 0x4, R4 ;  /* 0x0000000403027825 */ /* 0x001fca00078e0204 */
[----:B------:R-:W-:Y:S01]  /*0da0*/  STG.E desc[UR6][R2.64], R7 ;  /* 0x0000000702007986 */ /* 0x000fe2000c101906 */
[----:B------:R-:W-:Y:S05]  /*0db0*/  EXIT ;  /* 0x000000000000794d */ /* 0x000fea0003800000 */
        .weak           $__internal_3_$__cuda_sm3x_div_rn_noftz_f32_slowpath
        .type           $__internal_3_$__cuda_sm3x_div_rn_noftz_f32_slowpath,@function
        .size           $__internal_3_$__cuda_sm3x_div_rn_noftz_f32_slowpath,(.L_x_122 - $__internal_3_$__cuda_sm3x_div_rn_noftz_f32_slowpath)
$__internal_3_$__cuda_sm3x_div_rn_noftz_f32_slowpath:
[--C-:B------:R-:W-:Y:S01]  /*0dc0*/  SHF.R.U32.HI R5, RZ, 0x17, R9.reuse ;  /* 0x00000017ff057819 */ /* 0x100fe20000011609 */
[----:B------:R-:W-:Y:S01]  /*0dd0*/  BSSY.RECONVERGENT B1, `(.L_x_42) ;  /* 0x0000064000017945 */ /* 0x000fe20003800200 */
[----:B------:R-:W-:Y:S02]  /*0de0*/  SHF.R.U32.HI R2, RZ, 0x17, R4 ;  /* 0x00000017ff027819 */ /* 0x000fe40000011604 */
[----:B------:R-:W-:Y:S01]  /*0df0*/  LOP3.LUT R12, R5, 0xff, RZ, 0xc0, !PT ;  /* 0x000000ff050c7812 */ /* 0x000fe200078ec0ff */
[----:B------:R-:W-:Y:S01]  /*0e00*/  IMAD.MOV.U32 R5, RZ, RZ, R9 ;  /* 0x000000ffff057224 */ /* 0x000fe200078e0009 */
[----:B------:R-:W-:-:S03]  /*0e10*/  LOP3.LUT R10, R2, 0xff, RZ, 0xc0, !PT ;  /* 0x000000ff020a7812 */ /* 0x000fc600078ec0ff */
[----:B------:R-:W-:Y:S01]  /*0e20*/  VIADD R11, R12, 0xffffffff ;  /* 0xffffffff0c0b7836 */ /* 0x000fe20000000000 */
[----:B------:R-:W-:-:S04]  /*0e30*/  IADD3 R8, PT, PT, R10, -0x1, RZ ;  /* 0xffffffff0a087810 */ /* 0x000fc80007ffe0ff */
[----:B------:R-:W-:-:S04]  /*0e40*/  ISETP.GT.U32.AND P0, PT, R11, 0xfd, PT ;  /* 0x000000fd0b00780c */ /* 0x000fc80003f04070 */
[----:B------:R-:W-:-:S13]  /*0e50*/  ISETP.GT.U32.OR P0, PT, R8, 0xfd, P0 ;  /* 0x000000fd0800780c */ /* 0x000fda0000704470 */
[----:B------:R-:W-:Y:S01]  /*0e60*/  @!P0 MOV R7, RZ ;  /* 0x000000ff00078202 */ /* 0x000fe20000000f00 */
[----:B------:R-:W-:Y:S06]  /*0e70*/  @!P0 BRA `(.L_x_43) ;  /* 0x0000000000608947 */ /* 0x000fec0003800000 */
[----:B------:R-:W-:Y:S01]  /*0e80*/  FSETP.GTU.FTZ.AND P0, PT, |R4|, +INF , PT ;  /* 0x7f8000000400780b */ /* 0x000fe20003f1c200 */
[----:B------:R-:W-:Y:S01]  /*0e90*/  IMAD.MOV.U32 R2, RZ, RZ, R9 ;  /* 0x000000ffff027224 */ /* 0x000fe200078e0009 */
[----:B------:R-:W-:-:S04]  /*0ea0*/  FSETP.GTU.FTZ.AND P1, PT, |R9|, +INF , PT ;  /* 0x7f8000000900780b */ /* 0x000fc80003f3c200 */
[----:B------:R-:W-:-:S13]  /*0eb0*/  PLOP3.LUT P0, PT, P0, P1, PT, 0xf8, 0x8f ;  /* 0x00000000008f781c */ /* 0x000fda0000703f70 */
[----:B------:R-:W-:Y:S05]  /*0ec0*/  @P0 BRA `(.L_x_44) ;  /* 0x00000004004c0947 */ /* 0x000fea0003800000 */
[----:B------:R-:W-:-:S13]  /*0ed0*/  LOP3.LUT P0, RZ, R5, 0x7fffffff, R4, 0xc8, !PT ;  /* 0x7fffffff05ff7812 */ /* 0x000fda000780c804 */
[----:B------:R-:W-:Y:S05]  /*0ee0*/  @!P0 BRA `(.L_x_45) ;  /* 0x00000004003c8947 */ /* 0x000fea0003800000 */
[----:B------:R-:W-:Y:S02]  /*0ef0*/  FSETP.NEU.FTZ.AND P0, PT, |R4|, +INF , PT ;  /* 0x7f8000000400780b */ /* 0x000fe40003f1d200 */
[----:B------:R-:W-:Y:S02]  /*0f00*/  FSETP.NEU.FTZ.AND P2, PT, |R2|, +INF , PT ;  /* 0x7f8000000200780b */ /* 0x000fe40003f5d200 */
[----:B------:R-:W-:-:S11]  /*0f10*/  FSETP.NEU.FTZ.AND P1, PT, |R4|, +INF , PT ;  /* 0x7f8000000400780b */ /* 0x000fd60003f3d200 */
[----:B------:R-:W-:Y:S05]  /*0f20*/  @!P2 BRA !P0, `(.L_x_45) ;  /* 0x00000004002ca947 */ /* 0x000fea0004000000 */
[----:B------:R-:W-:-:S04]  /*0f30*/  LOP3.LUT P0, RZ, R4, 0x7fffffff, RZ, 0xc0, !PT ;  /* 0x7fffffff04ff7812 */ /* 0x000fc8000780c0ff */
[----:B------:R-:W-:-:S13]  /*0f40*/  PLOP3.LUT P0, PT, P2, P0, PT, 0x2f, 0xf2 ;  /* 0x0000000000f2781c */ /* 0x000fda0001700577 */
[----:B------:R-:W-:Y:S05]  /*0f50*/  @P0 BRA `(.L_x_46) ;  /* 0x0000000400180947 */ /* 0x000fea0003800000 */
[----:B------:R-:W-:-:S04]  /*0f60*/  LOP3.LUT P0, RZ, R5, 0x7fffffff, RZ, 0xc0, !PT ;  /* 0x7fffffff05ff7812 */ /* 0x000fc8000780c0ff */
[----:B------:R-:W-:-:S13]  /*0f70*/  PLOP3.LUT P0, PT, P1, P0, PT, 0x2f, 0xf2 ;  /* 0x0000000000f2781c */ /* 0x000fda0000f00577 */
[----:B------:R-:W-:Y:S05]  /*0f80*/  @P0 BRA `(.L_x_47) ;  /* 0x0000000400000947 */ /* 0x000fea0003800000 */
[----:B------:R-:W-:Y:S02]  /*0f90*/  ISETP.GE.AND P0, PT, R8, RZ, PT ;  /* 0x000000ff0800720c */ /* 0x000fe40003f06270 */
[----:B------:R-:W-:-:S11]  /*0fa0*/  ISETP.GE.AND P1, PT, R11, RZ, PT ;  /* 0x000000ff0b00720c */ /* 0x000fd60003f26270 */
[----:B------:R-:W-:Y:S01]  /*0fb0*/  @P0 MOV R7, RZ ;  /* 0x000000ff00070202 */ /* 0x000fe20000000f00 */
[----:B------:R-:W-:Y:S02]  /*0fc0*/  @!P0 IMAD.MOV.U32 R7, RZ, RZ, -0x40 ;  /* 0xffffffc0ff078424 */ /* 0x000fe400078e00ff */
[----:B------:R-:W-:Y:S01]  /*0fd0*/  @!P0 FFMA R4, R4, 1.84467440737095516160e+19, RZ ;  /* 0x5f80000004048823 */ /* 0x000fe200000000ff */
[----:B------:R-:W-:Y:S02]  /*0fe0*/  @!P1 FFMA R5, R2, 1.84467440737095516160e+19, RZ ;  /* 0x5f80000002059823 */ /* 0x000fe400000000ff */
[----:B------:R-:W-:-:S07]  /*0ff0*/  @!P1 IADD3 R7, PT, PT, R7, 0x40, RZ ;  /* 0x0000004007079810 */ /* 0x000fce0007ffe0ff */
.L_x_43:
[----:B------:R-:W-:Y:S01]  /*1000*/  LEA R2, R12, 0xc0800000, 0x17 ;  /* 0xc08000000c027811 */ /* 0x000fe200078eb8ff */
[----:B------:R-:W-:Y:S04]  /*1010*/  BSSY.RECONVERGENT B2, `(.L_x_48) ;  /* 0x0000036000027945 */ /* 0x000fe80003800200 */
[----:B------:R-:W-:Y:S01]  /*1020*/  IMAD.IADD R8, R5, 0x1, -R2 ;  /* 0x0000000105087824 */ /* 0x000fe200078e0a02 */
[----:B------:R-:W-:-:S03]  /*1030*/  IADD3 R5, PT, PT, R10, -0x7f, RZ ;  /* 0xffffff810a057810 */ /* 0x000fc60007ffe0ff */
[----:B------:R0:W1:Y:S01]  /*1040*/  MUFU.RCP R9, R8 ;  /* 0x0000000800097308 */ /* 0x0000620000001000 */
[----:B------:R-:W-:Y:S01]  /*1050*/  FADD.FTZ R11, -R8, -RZ ;  /* 0x800000ff080b7221 */ /* 0x000fe20000010100 */
[C---:B------:R-:W-:Y:S01]  /*1060*/  IMAD R2, R5.reuse, -0x800000, R4 ;  /* 0xff80000005027824 */ /* 0x040fe200078e0204 */
[----:B0-----:R-:W-:-:S05]  /*1070*/  IADD3 R8, PT, PT, R5, 0x7f, -R12 ;  /* 0x0000007f05087810 */ /* 0x001fca0007ffe80c */
[----:B------:R-:W-:Y:S02]  /*1080*/  IMAD.IADD R7, R8, 0x1, R7 ;  /* 0x0000000108077824 */ /* 0x000fe400078e0207 */
[----:B-1----:R-:W-:-:S04]  /*1090*/  FFMA R10, R9, R11, 1 ;  /* 0x3f800000090a7423 */ /* 0x002fc8000000000b */
        /* <DEDUP_REMOVED lines=19> */
[-CC-:B------:R-:W-:Y:S01]  /*11d0*/  FFMA.RZ R4, R13, R11.reuse, R10.reuse ;  /* 0x0000000b0d047223 */ /* 0x180fe2000000c00a */
[----:B------:R-:W-:Y:S01]  /*11e0*/  IADD3 R8, PT, PT, R9, 0x20, RZ ;  /* 0x0000002009087810 */ /* 0x000fe20007ffe0ff */
[-CC-:B------:R-:W-:Y:S01]  /*11f0*/  FFMA.RM R5, R13, R11.reuse, R10.reuse ;  /* 0x0000000b0d057223 */ /* 0x180fe2000000400a */
[----:B------:R-:W-:Y:S02]  /*1200*/  ISETP.NE.AND P2, PT, R9, RZ, PT ;  /* 0x000000ff0900720c */ /* 0x000fe40003f45270 */
[----:B------:R-:W-:Y:S01]  /*1210*/  LOP3.LUT R7, R4, 0x7fffff, RZ, 0xc0, !PT ;  /* 0x007fffff04077812 */ /* 0x000fe200078ec0ff */
[----:B------:R-:W-:Y:S01]  /*1220*/  FFMA.RP R4, R13, R11, R10 ;  /* 0x0000000b0d047223 */ /* 0x000fe2000000800a */
[----:B------:R-:W-:Y:S01]  /*1230*/  ISETP.NE.AND P1, PT, R9, RZ, PT ;  /* 0x000000ff0900720c */ /* 0x000fe20003f25270 */
[----:B------:R-:W-:Y:S01]  /*1240*/  IMAD.MOV R9, RZ, RZ, -R9 ;  /* 0x000000ffff097224 */ /* 0x000fe200078e0a09 */
[----:B------:R-:W-:Y:S02]  /*1250*/  LOP3.LUT R7, R7, 0x800000, RZ, 0xfc, !PT ;  /* 0x0080000007077812 */ /* 0x000fe400078efcff */
[----:B------:R-:W-:-:S02]  /*1260*/  FSETP.NEU.FTZ.AND P0, PT, R4, R5, PT ;  /* 0x000000050400720b */ /* 0x000fc40003f1d000 */
[----:B------:R-:W-:Y:S02]  /*1270*/  SHF.L.U32 R8, R7, R8, RZ ;  /* 0x0000000807087219 */ /* 0x000fe400000006ff */
[----:B------:R-:W-:Y:S02]  /*1280*/  SEL R4, R9, RZ, P2 ;  /* 0x000000ff09047207 */ /* 0x000fe40001000000 */
[----:B------:R-:W-:Y:S02]  /*1290*/  ISETP.NE.AND P1, PT, R8, RZ, P1 ;  /* 0x000000ff0800720c */ /* 0x000fe40000f25270 */
[----:B------:R-:W-:Y:S02]  /*12a0*/  SHF.R.U32.HI R4, RZ, R4, R7 ;  /* 0x00000004ff047219 */ /* 0x000fe40000011607 */
[----:B------:R-:W-:Y:S02]  /*12b0*/  PLOP3.LUT P0, PT, P0, P1, PT, 0xf8, 0x8f ;  /* 0x00000000008f781c */ /* 0x000fe40000703f70 */
[----:B------:R-:W-:-:S02]  /*12c0*/  SHF.R.U32.HI R8, RZ, 0x1, R4 ;  /* 0x00000001ff087819 */ /* 0x000fc40000011604 */
[----:B------:R-:W-:-:S04]  /*12d0*/  SEL R5, RZ, 0x1, !P0 ;  /* 0x00000001ff057807 */ /* 0x000fc80004000000 */
[----:B------:R-:W-:-:S04]  /*12e0*/  LOP3.LUT R5, R5, 0x1, R8, 0xf8, !PT ;  /* 0x0000000105057812 */ /* 0x000fc800078ef808 */
[----:B------:R-:W-:-:S04]  /*12f0*/  LOP3.LUT R5, R5, R4, RZ, 0xc0, !PT ;  /* 0x0000000405057212 */ /* 0x000fc800078ec0ff */
[----:B------:R-:W-:-:S04]  /*1300*/  IADD3 R5, PT, PT, R8, R5, RZ ;  /* 0x0000000508057210 */ /* 0x000fc80007ffe0ff */
[----:B------:R-:W-:Y:S01]  /*1310*/  LOP3.LUT R2, R5, R2, RZ, 0xfc, !PT ;  /* 0x0000000205027212 */ /* 0x000fe200078efcff */
[----:B------:R-:W-:Y:S06]  /*1320*/  BRA `(.L_x_51) ;  /* 0x0000000000107947 */ /* 0x000fec0003800000 */
.L_x_50:
[----:B------:R-:W-:-:S04]  /*1330*/  LOP3.LUT R2, R2, 0x80000000, RZ, 0xc0, !PT ;  /* 0x8000000002027812 */ /* 0x000fc800078ec0ff */
[----:B------:R-:W-:Y:S01]  /*1340*/  LOP3.LUT R2, R2, 0x7f800000, RZ, 0xfc, !PT ;  /* 0x7f80000002027812 */ /* 0x000fe200078efcff */
[----:B------:R-:W-:Y:S06]  /*1350*/  BRA `(.L_x_51) ;  /* 0x0000000000047947 */ /* 0x000fec0003800000 */
.L_x_49:
[----:B------:R-:W-:-:S07]  /*1360*/  IMAD R2, R7, 0x800000, R2 ;  /* 0x0080000007027824 */ /* 0x000fce00078e0202 */
.L_x_51:
[----:B------:R-:W-:Y:S05]  /*1370*/  BSYNC.RECONVERGENT B2 ;  /* 0x0000000000027941 */ /* 0x000fea0003800200 */
.L_x_48:
[----:B------:R-:W-:Y:S05]  /*1380*/  BRA `(.L_x_52) ;  /* 0x0000000000207947 */ /* 0x000fea0003800000 */
.L_x_47:
[----:B------:R-:W-:-:S04]  /*1390*/  LOP3.LUT R2, R5, 0x80000000, R4, 0x48, !PT ;  /* 0x8000000005027812 */ /* 0x000fc800078e4804 */
[----:B------:R-:W-:Y:S01]  /*13a0*/  LOP3.LUT R2, R2, 0x7f800000, RZ, 0xfc, !PT ;  /* 0x7f80000002027812 */ /* 0x000fe200078efcff */
[----:B------:R-:W-:Y:S06]  /*13b0*/  BRA `(.L_x_52) ;  /* 0x0000000000147947 */ /* 0x000fec0003800000 */
.L_x_46:
[----:B------:R-:W-:Y:S01]  /*13c0*/  LOP3.LUT R2, R5, 0x80000000, R4, 0x48, !PT ;  /* 0x8000000005027812 */ /* 0x000fe200078e4804 */
[----:B------:R-:W-:Y:S06]  /*13d0*/  BRA `(.L_x_52) ;  /* 0x00000000000c7947 */ /* 0x000fec0003800000 */
.L_x_45:
[----:B------:R-:W0:Y:S01]  /*13e0*/  MUFU.RSQ R2, -QNAN ;  /* 0xffc0000000027908 */ /* 0x000e220000001400 */
[----:B------:R-:W-:Y:S05]  /*13f0*/  BRA `(.L_x_52) ;  /* 0x0000000000047947 */ /* 0x000fea0003800000 */
.L_x_44:
[----:B------:R-:W-:-:S07]  /*1400*/  FADD.FTZ R2, R4, R2 ;  /* 0x0000000204027221 */ /* 0x000fce0000010000 */
.L_x_52:
[----:B------:R-:W-:Y:S05]  /*1410*/  BSYNC.RECONVERGENT B1 ;  /* 0x0000000000017941 */ /* 0x000fea0003800200 */
.L_x_42:
[----:B------:R-:W-:-:S04]  /*1420*/  HFMA2 R7, -RZ, RZ, 0, 0 ;  /* 0x00000000ff077431 */ /* 0x000fc800000001ff */
[----:B0-----:R-:W-:Y:S05]  /*1430*/  RET.REL.NODEC R6 `(kmeans_update_centroids) ;  /* 0xffffffe806f07950 */ /* 0x001fea0003c3ffff */
.L_x_53:
        /* <DEDUP_REMOVED lines=12> */
.L_x_122:


//--------------------- .text.kmeans_assign       --------------------------
	.section	.text.kmeans_assign,"ax",@progbits
	.align	128
        .global         kmeans_assign
        .type           kmeans_assign,@function
        .size           kmeans_assign,(.L_x_127 - kmeans_assign)
        .other          kmeans_assign,@"STO_CUDA_ENTRY STV_DEFAULT"
kmeans_assign:
.text.kmeans_assign:
[----:B------:R-:W-:Y:S01]  /*0000*/  LDC R1, c[0x0][0x37c] ;  /* 0x0000df00ff017b82 */ /* 0x000fe20000000800 */
[----:B------:R-:W0:Y:S07]  /*0010*/  S2R R3, SR_TID.X ;  /* 0x0000000000037919 */ /* 0x000e2e0000002100 */
[----:B------:R-:W0:Y:S01]  /*0020*/  S2UR UR4, SR_CTAID.X ;  /* 0x00000000000479c3 */ /* 0x000e220000002500 */
[----:B------:R-:W1:Y:S07]  /*0030*/  LDCU UR5, c[0x0][0x398] ;  /* 0x00007300ff0577ac */ /* 0x000e6e0008000800 */
[----:B------:R-:W0:Y:S02]  /*0040*/  LDC R0, c[0x0][0x360] ;  /* 0x0000d800ff007b82 */ /* 0x000e240000000800 */
[----:B0-----:R-:W-:-:S05]  /*0050*/  IMAD R0, R0, UR4, R3 ;  /* 0x0000000400007c24 */ /* 0x001fca000f8e0203 */
[----:B-1----:R-:W-:-:S13]  /*0060*/  ISETP.GE.AND P0, PT, R0, UR5, PT ;  /* 0x0000000500007c0c */ /* 0x002fda000bf06270 */
[----:B------:R-:W-:Y:S05]  /*0070*/  @P0 EXIT ;  /* 0x000000000000094d */ /* 0x000fea0003800000 */
[----:B------:R-:W0:Y:S01]  /*0080*/  LDCU UR4, c[0x0][0x3a0] ;  /* 0x00007400ff0477ac */ /* 0x000e220008000800 */
[----:B------:R-:W-:Y:S01]  /*0090*/  IMAD.MOV.U32 R2, RZ, RZ, RZ ;  /* 0x000000ffff027224 */ /* 0x000fe200078e00ff */
[----:B------:R-:W1:Y:S01]  /*00a0*/  LDCU.64 UR6, c[0x0][0x358] ;  /* 0x00006b00ff0677ac */ /* 0x000e620008000a00 */
[----:B0-----:R-:W-:-:S09]  /*00b0*/  UISETP.GE.AND UP0, UPT, UR4, 0x1, UPT ;  /* 0x000000010400788c */ /* 0x001fd2000bf06270 */
[----:B-1----:R-:W-:Y:S05]  /*00c0*/  BRA.U !UP0, `(.L_x_54) ;  /* 0x0000000d08407547 */ /* 0x002fea000b800000 */
[----:B------:R-:W0:Y:S02]  /*00d0*/  LDC R7, c[0x0][0x39c] ;  /* 0x0000e700ff077b82 */ /* 0x000e240000000800 */
[----:B0-----:R-:W-:-:S13]  /*00e0*/  ISETP.GE.AND P0, PT, R7, 0x1, PT ;  /* 0x000000010700780c */ /* 0x001fda0003f06270 */
[----:B------:R-:W-:Y:S05]  /*00f0*/  @!P0 BRA `(.L_x_55) ;  /* 0x0000000800388947 */ /* 0x000fea0003800000 */
[----:B------:R-:W0:Y:S01]  /*0100*/  LDCU.64 UR4, c[0x0][0x380] ;  /* 0x00007000ff0477ac */ /* 0x000e220008000a00 */
[C---:B------:R-:W-:Y:S01]  /*0110*/  LOP3.LUT R6, R7.reuse, 0x7ffffff8, RZ, 0xc0, !PT ;  /* 0x7ffffff807067812 */ /* 0x040fe200078ec0ff */
[----:B------:R-:W-:Y:S02]  /*0120*/  HFMA2 R9, -RZ, RZ, 0, 0 ;  /* 0x00000000ff097431 */ /* 0x000fe400000001ff */
[----:B------:R-:W-:Y:S01]  /*0130*/  IMAD R3, R0, R7, RZ ;  /* 0x0000000700037224 */ /* 0x000fe200078e02ff */
[C---:B------:R-:W-:Y:S01]  /*0140*/  LOP3.LUT R4, R7.reuse, 0x7, RZ, 0xc0, !PT ;  /* 0x0000000707047812 */ /* 0x040fe200078ec0ff */
[----:B------:R-:W-:Y:S01]  /*0150*/  IMAD.MOV.U32 R2, RZ, RZ, RZ ;  /* 0x000000ffff027224 */ /* 0x000fe200078e00ff */
[----:B------:R-:W-:Y:S01]  /*0160*/  LOP3.LUT R5, R7, 0x3, RZ, 0xc0, !PT ;  /* 0x0000000307057812 */ /* 0x000fe200078ec0ff */
[----:B------:R-:W-:Y:S02]  /*0170*/  IMAD.MOV.U32 R7, RZ, RZ, 0x7149f2ca ;  /* 0x7149f2caff077424 */ /* 0x000fe400078e00ff */
[----:B------:R-:W-:Y:S01]  /*0180*/  IMAD.MOV R8, RZ, RZ, -R6 ;  /* 0x000000ffff087224 */ /* 0x000fe200078e0a06 */
[----:B0-----:R-:W-:-:S04]  /*0190*/  UIADD3 UR4, UP0, UPT, UR4, 0x10, URZ ;  /* 0x0000001004047890 */ /* 0x001fc8000ff1e0ff */
[----:B------:R-:W-:-:S12]  /*01a0*/  UIADD3.X UR5, UPT, UPT, URZ, UR5, URZ, UP0, !UPT ;  /* 0x00000005ff057290 */ /* 0x000fd800087fe4ff */
.L_x_60:
[----:B------:R-:W0:Y:S01]  /*01b0*/  LDC R24, c[0x0][0x39c] ;  /* 0x0000e700ff187b82 */ /* 0x000e220000000800 */
[----:B------:R-:W-:Y:S01]  /*01c0*/  MOV R22, RZ ;  /* 0x000000ff00167202 */ /* 0x000fe20000000f00 */
[----:B------:R-:W-:Y:S01]  /*01d0*/  IMAD.MOV.U32 R21, RZ, RZ, RZ ;  /* 0x000000ffff157224 */ /* 0x000fe200078e00ff */
[----:B0-----:R-:W-:Y:S01]  /*01e0*/  ISETP.GE.U32.AND P0, PT, R24, 0x8, PT ;  /* 0x000000081800780c */ /* 0x001fe20003f06070 */
[----:B------:R-:W-:-:S12]  /*01f0*/  IMAD R20, R9, R24, RZ ;  /* 0x0000001809147224 */ /* 0x000fd800078e02ff */
[----:B------:R-:W-:Y:S05]  /*0200*/  @!P0 BRA `(.L_x_56) ;  /* 0x0000000000c48947 */ /* 0x000fea0003800000 */
[----:B------:R-:W0:Y:S01]  /*0210*/  LDC.64 R10, c[0x0][0x388] ;  /* 0x0000e200ff0a7b82 */ /* 0x000e220000000a00 */
[----:B------:R-:W-:Y:S01]  /*0220*/  IMAD.MOV.U32 R22, RZ, RZ, RZ ;  /* 0x000000ffff167224 */ /* 0x000fe200078e00ff */
[----:B------:R-:W-:Y:S01]  /*0230*/  MOV R15, R3 ;  /* 0x00000003000f7202 */ /* 0x000fe20000000f00 */
[----:B------:R-:W-:Y:S02]  /*0240*/  IMAD.MOV.U32 R14, RZ, RZ, R8 ;  /* 0x000000ffff0e7224 */ /* 0x000fe400078e0008 */
[----:B0-----:R-:W-:-:S03]  /*0250*/  IMAD.WIDE.U32 R10, R20, 0x4, R10 ;  /* 0x00000004140a7825 */ /* 0x001fc600078e000a */
[----:B------:R-:W-:-:S05]  /*0260*/  IADD3 R12, P0, PT, R10, 0x10, RZ ;  /* 0x000000100a0c7810 */ /* 0x000fca0007f1e0ff */
[----:B------:R-:W-:-:S08]  /*0270*/  IMAD.X R13, RZ, RZ, R11, P0 ;  /* 0x000000ffff0d7224 */ /* 0x000fd000000e060b */
.L_x_57:
[----:B------:R-:W-:Y:S01]  /*0280*/  MOV R10, UR4 ;  /* 0x00000004000a7c02 */ /* 0x000fe20008000f00 */
[----:B------:R-:W-:Y:S01]  /*0290*/  IMAD.U32 R11, RZ, RZ, UR5 ;  /* 0x00000005ff0b7e24 */ /* 0x000fe2000f8e00ff */
[----:B------:R-:W2:Y:S03]  /*02a0*/  LDG.E.CONSTANT R17, desc[UR6][R12.64+-0x10] ;  /* 0xfffff0060c117981 */ /* 0x000ea6000c1e9900 */
[----:B------:R-:W-:Y:S01]  /*02b0*/  IMAD.WIDE R10, R15, 0x4, R10 ;  /* 0x000000040f0a7825 */ /* 0x000fe200078e020a */
[----:B------:R-:W3:Y:S04]  /*02c0*/  LDG.E.CONSTANT R23, desc[UR6][R12.64+-0xc] ;  /* 0xfffff4060c177981 */ /* 0x000ee8000c1e9900 */
[----:B------:R-:W2:Y:S04]  /*02d0*/  LDG.E.CONSTANT R16, desc[UR6][R10.64+-0x10] ;  /* 0xfffff0060a107981 */ /* 0x000ea8000c1e9900 */
[----:B------:R-:W3:Y:S04]  /*02e0*/  LDG.E.CONSTANT R18, desc[UR6][R10.64+-0xc] ;  /* 0xfffff4060a127981 */ /* 0x000ee8000c1e9900 */
[----:B------:R-:W4:Y:S04]  /*02f0*/  LDG.E.CONSTANT R21, desc[UR6][R12.64+-0x8] ;  /* 0xfffff8060c157981 */ /* 0x000f28000c1e9900 */
[----:B------:R-:W4:Y:S04]  /*0300*/  LDG.E.CONSTANT R26, desc[UR6][R10.64+-0x8] ;  /* 0xfffff8060a1a7981 */ /* 0x000f28000c1e9900 */
[----:B------:R-:W5:Y:S04]  /*0310*/  LDG.E.CONSTANT R28, desc[UR6][R10.64+0xc] ;  /* 0x00000c060a1c7981 */ /* 0x000f68000c1e9900 */
[----:B------:R-:W5:Y:S01]  /*0320*/  LDG.E.CONSTANT R25, desc[UR6][R12.64+0xc] ;  /* 0x00000c060c197981 */ /* 0x000f62000c1e9900 */
[----:B--2---:R-:W-:-:S03]  /*0330*/  FADD R19, R16, -R17 ;  /* 0x8000001110137221 */ /* 0x004fc60000000000 */
[----:B------:R-:W2:Y:S01]  /*0340*/  LDG.E.CONSTANT R16, desc[UR6][R12.64+-0x4] ;  /* 0xfffffc060c107981 */ /* 0x000ea2000c1e9900 */
[----:B------:R-:W-:-:S03]  /*0350*/  FFMA R22, R19, R19, R22 ;  /* 0x0000001313167223 */ /* 0x000fc60000000016 */
[----:B------:R-:W2:Y:S01]  /*0360*/  LDG.E.CONSTANT R17, desc[UR6][R10.64+-0x4] ;  /* 0xfffffc060a117981 */ /* 0x000ea2000c1e9900 */
[----:B---3--:R-:W-:-:S03]  /*0370*/  FADD R23, R18, -R23 ;  /* 0x8000001712177221 */ /* 0x008fc60000000000 */
[----:B------:R-:W3:Y:S01]  /*0380*/  LDG.E.CONSTANT R18, desc[UR6][R12.64] ;  /* 0x000000060c127981 */ /* 0x000ee2000c1e9900 */
[----:B------:R-:W-:Y:S01]  /*0390*/  FFMA R23, R23, R23, R22 ;  /* 0x0000001717177223 */ /* 0x000fe20000000016 */
[----:B----4-:R-:W-:Y:S02]  /*03a0*/  FADD R26, R26, -R21 ;  /* 0x800000151a1a7221 */ /* 0x010fe40000000000 */
[----:B------:R-:W3:Y:S04]  /*03b0*/  LDG.E.CONSTANT R19, desc[UR6][R10.64] ;  /* 0x000000060a137981 */ /* 0x000ee8000c1e9900 */
[----:B------:R-:W4:Y:S01]  /*03c0*/  LDG.E.CONSTANT R21, desc[UR6][R12.64+0x4] ;  /* 0x000004060c157981 */ /* 0x000f22000c1e9900 */
[----:B------:R-:W-:-:S03]  /*03d0*/  FFMA R27, R26, R26, R23 ;  /* 0x0000001a1a1b7223 */ /* 0x000fc60000000017 */
[----:B------:R-:W4:Y:S04]  /*03e0*/  LDG.E.CONSTANT R22, desc[UR6][R10.64+0x4] ;  /* 0x000004060a167981 */ /* 0x000f28000c1e9900 */
[----:B------:R0:W4:Y:S04]  /*03f0*/  LDG.E.CONSTANT R23, desc[UR6][R12.64+0x8] ;  /* 0x000008060c177981 */ /* 0x000128000c1e9900 */
[----:B------:R-:W4:Y:S01]  /*0400*/  LDG.E.CONSTANT R26, desc[UR6][R10.64+0x8] ;  /* 0x000008060a1a7981 */ /* 0x000f22000c1e9900 */
[----:B------:R-:W-:-:S05]  /*0410*/  VIADD R14, R14, 0x8 ;  /* 0x000000080e0e7836 */ /* 0x000fca0000000000 */
[----:B------:R-:W-:Y:S01]  /*0420*/  ISETP.NE.AND P0, PT, R14, RZ, PT ;  /* 0x000000ff0e00720c */ /* 0x000fe20003f05270 */
[----:B-----5:R-:W-:Y:S01]  /*0430*/  FADD R28, R28, -R25 ;  /* 0x800000191c1c7221 */ /* 0x020fe20000000000 */
[----:B0-----:R-:W-:Y:S01]  /*0440*/  IADD3 R12, P1, PT, R12, 0x20, RZ ;  /* 0x000000200c0c7810 */ /* 0x001fe20007f3e0ff */
[----:B------:R-:W-:-:S03]  /*0450*/  VIADD R15, R15, 0x8 ;  /* 0x000000080f0f7836 */ /* 0x000fc60000000000 */
[----:B------:R-:W-:Y:S01]  /*0460*/  IADD3.X R13, PT, PT, RZ, R13, RZ, P1, !PT ;  /* 0x0000000dff0d7210 */ /* 0x000fe20000ffe4ff */
[----:B--2---:R-:W-:-:S04]  /*0470*/  FADD R16, R17, -R16 ;  /* 0x8000001011107221 */ /* 0x004fc80000000000 */
[----:B------:R-:W-:Y:S01]  /*0480*/  FFMA R27, R16, R16, R27 ;  /* 0x00000010101b7223 */ /* 0x000fe2000000001b */
[----:B---3--:R-:W-:-:S04]  /*0490*/  FADD R18, R19, -R18 ;  /* 0x8000001213127221 */ /* 0x008fc80000000000 */
[----:B------:R-:W-:Y:S01]  /*04a0*/  FFMA R27, R18, R18, R27 ;  /* 0x00000012121b7223 */ /* 0x000fe2000000001b */
[----:B----4-:R-:W-:-:S04]  /*04b0*/  FADD R22, R22, -R21 ;  /* 0x8000001516167221 */ /* 0x010fc80000000000 */
[----:B------:R-:W-:Y:S01]  /*04c0*/  FFMA R27, R22, R22, R27 ;  /* 0x00000016161b7223 */ /* 0x000fe2000000001b */
[----:B------:R-:W-:-:S04]  /*04d0*/  FADD R26, R26, -R23 ;  /* 0x800000171a1a7221 */ /* 0x000fc80000000000 */
[----:B------:R-:W-:-:S04]  /*04e0*/  FFMA R27, R26, R26, R27 ;  /* 0x0000001a1a1b7223 */ /* 0x000fc8000000001b */
[----:B------:R-:W-:Y:S01]  /*04f0*/  FFMA R22, R28, R28, R27 ;  /* 0x0000001c1c167223 */ /* 0x000fe2000000001b */
[----:B------:R-:W-:Y:S06]  /*0500*/  @P0 BRA `(.L_x_57) ;  /* 0xfffffffc005c0947 */ /* 0x000fec000383ffff */
[----:B------:R-:W-:-:S07]  /*0510*/  IMAD.MOV.U32 R21, RZ, RZ, R6 ;  /* 0x000000ffff157224 */ /* 0x000fce00078e0006 */
.L_x_56:
[----:B------:R-:W-:-:S13]  /*0520*/  ISETP.NE.AND P0, PT, R4, RZ, PT ;  /* 0x000000ff0400720c */ /* 0x000fda0003f05270 */
[----:B------:R-:W-:Y:S05]  /*0530*/  @!P0 BRA `(.L_x_58) ;  /* 0x0000000400048947 */ /* 0x000fea0003800000 */
[----:B------:R-:W-:Y:S02]  /*0540*/  IADD3 R10, PT, PT, R4, -0x1, RZ ;  /* 0xffffffff040a7810 */ /* 0x000fe40007ffe0ff */
[----:B------:R-:W-:Y:S02]  /*0550*/  ISETP.NE.AND P1, PT, R5, RZ, PT ;  /* 0x000000ff0500720c */ /* 0x000fe40003f25270 */
[----:B------:R-:W-:-:S13]  /*0560*/  ISETP.GE.U32.AND P0, PT, R10, 0x3, PT ;  /* 0x000000030a00780c */ /* 0x000fda0003f06070 */
[----:B------:R-:W-:Y:S05]  /*0570*/  @!P0 BRA `(.L_x_59) ;  /* 0x0000000000708947 */ /* 0x000fea0003800000 */
[----:B------:R-:W0:Y:S01]  /*0580*/  LDC.64 R14, c[0x0][0x380] ;  /* 0x0000e000ff0e7b82 */ /* 0x000e220000000a00 */
[--C-:B------:R-:W-:Y:S01]  /*0590*/  IMAD.IADD R17, R3, 0x1, R21.reuse ;  /* 0x0000000103117824 */ /* 0x100fe200078e0215 */
[C---:B------:R-:W-:Y:S01]  /*05a0*/  IADD3 R16, P0, PT, R20.reuse, R21, RZ ;  /* 0x0000001514107210 */ /* 0x040fe20007f1e0ff */
[----:B------:R-:W-:-:S05]  /*05b0*/  IMAD.IADD R19, R20, 0x1, R21 ;  /* 0x0000000114137824 */ /* 0x000fca00078e0215 */
[----:B------:R-:W1:Y:S08]  /*05c0*/  LDC.64 R12, c[0x0][0x388] ;  /* 0x0000e200ff0c7b82 */ /* 0x000e700000000a00 */
[----:B------:R-:W2:Y:S01]  /*05d0*/  LDC.64 R10, c[0x0][0x388] ;  /* 0x0000e200ff0a7b82 */ /* 0x000ea20000000a00 */
[----:B0-----:R-:W-:Y:S01]  /*05e0*/  IMAD.WIDE R14, R17, 0x4, R14 ;  /* 0x00000004110e7825 */ /* 0x001fe200078e020e */
[----:B------:R-:W-:-:S04]  /*05f0*/  IADD3.X R17, PT, PT, RZ, RZ, RZ, P0, !PT ;  /* 0x000000ffff117210 */ /* 0x000fc800007fe4ff */
[----:B------:R-:W3:Y:S01]  /*0600*/  LDG.E.CONSTANT R18, desc[UR6][R14.64+0x4] ;  /* 0x000004060e127981 */ /* 0x000ee2000c1e9900 */
[----:B-1----:R-:W-:-:S03]  /*0610*/  IMAD.WIDE.U32 R12, R19, 0x4, R12 ;  /* 0x00000004130c7825 */ /* 0x002fc600078e000c */
[----:B------:R-:W4:Y:S04]  /*0620*/  LDG.E.CONSTANT R23, desc[UR6][R14.64+0x8] ;  /* 0x000008060e177981 */ /* 0x000f28000c1e9900 */
[----:B------:R-:W5:Y:S01]  /*0630*/  LDG.E.CONSTANT R25, desc[UR6][R14.64+0xc] ;  /* 0x00000c060e197981 */ /* 0x000f62000c1e9900 */
[----:B--2---:R-:W-:-:S03]  /*0640*/  LEA R10, P0, R16, R10, 0x2 ;  /* 0x0000000a100a7211 */ /* 0x004fc600078010ff */
[----:B------:R-:W2:Y:S01]  /*0650*/  LDG.E.CONSTANT R13, desc[UR6][R12.64] ;  /* 0x000000060c0d7981 */ /* 0x000ea2000c1e9900 */
[----:B------:R-:W-:-:S03]  /*0660*/  LEA.HI.X R11, R16, R11, R17, 0x2, P0 ;  /* 0x0000000b100b7211 */ /* 0x000fc600000f1411 */
[----:B------:R-:W2:Y:S04]  /*0670*/  LDG.E.CONSTANT R16, desc[UR6][R14.64] ;  /* 0x000000060e107981 */ /* 0x000ea8000c1e9900 */
[----:B------:R-:W3:Y:S04]  /*0680*/  LDG.E.CONSTANT R19, desc[UR6][R10.64+0x4] ;  /* 0x000004060a137981 */ /* 0x000ee8000c1e9900 */
[----:B------:R-:W4:Y:S04]  /*0690*/  LDG.E.CONSTANT R26, desc[UR6][R10.64+0x8] ;  /* 0x000008060a1a7981 */ /* 0x000f28000c1e9900 */
[----:B------:R-:W5:Y:S01]  /*06a0*/  LDG.E.CONSTANT R28, desc[UR6][R10.64+0xc] ;  /* 0x00000c060a1c7981 */ /* 0x000f62000c1e9900 */
[----:B------:R-:W-:-:S02]  /*06b0*/  VIADD R21, R21, 0x4 ;  /* 0x0000000415157836 */ /* 0x000fc40000000000 */
[----:B--2---:R-:W-:-:S04]  /*06c0*/  FADD R17, R16, -R13 ;  /* 0x8000000d10117221 */ /* 0x004fc80000000000 */
[----:B------:R-:W-:Y:S01]  /*06d0*/  FFMA R17, R17, R17, R22 ;  /* 0x0000001111117223 */ /* 0x000fe20000000016 */
[----:B---3--:R-:W-:Y:S01]  /*06e0*/  FADD R18, R18, -R19 ;  /* 0x8000001312127221 */ /* 0x008fe20000000000 */
[----:B----4-:R-:W-:-:S03]  /*06f0*/  FADD R26, R23, -R26 ;  /* 0x8000001a171a7221 */ /* 0x010fc60000000000 */
[----:B------:R-:W-:Y:S01]  /*0700*/  FFMA R17, R18, R18, R17 ;  /* 0x0000001212117223 */ /* 0x000fe20000000011 */
[----:B-----5:R-:W-:-:S03]  /*0710*/  FADD R28, R25, -R28 ;  /* 0x8000001c191c7221 */ /* 0x020fc60000000000 */
[----:B------:R-:W-:-:S04]  /*0720*/  FFMA R17, R26, R26, R17 ;  /* 0x0000001a1a117223 */ /* 0x000fc80000000011 */
[----:B------:R-:W-:-:S07]  /*0730*/  FFMA R22, R28, R28, R17 ;  /* 0x0000001c1c167223 */ /* 0x000fce0000000011 */
.L_x_59:
[----:B------:R-:W-:Y:S05]  /*0740*/  @!P1 BRA `(.L_x_58) ;  /* 0x0000000000809947 */ /* 0x000fea0003800000 */
[----:B------:R-:W-:Y:S01]  /*0750*/  ISETP.NE.AND P0, PT, R5, 0x1, PT ;  /* 0x000000010500780c */ /* 0x000fe20003f05270 */
[----:B------:R-:W0:Y:S01]  /*0760*/  LDC.64 R12, c[0x0][0x388] ;  /* 0x0000e200ff0c7b82 */ /* 0x000e220000000a00 */
[----:B------:R-:W-:-:S07]  /*0770*/  LOP3.LUT P1, RZ, R24, 0x1, RZ, 0xc0, !PT ;  /* 0x0000000118ff7812 */ /* 0x000fce000782c0ff */
[----:B------:R-:W1:Y:S04]  /*0780*/  LDC.64 R14, c[0x0][0x380] ;  /* 0x0000e000ff0e7b82 */ /* 0x000e680000000a00 */
[CC--:B------:R-:W-:Y:S02]  /*0790*/  @P0 IADD3 R23, P2, PT, R20.reuse, R21.reuse, RZ ;  /* 0x0000001514170210 */ /* 0x0c0fe40007f5e0ff */
[----:B------:R-:W-:Y:S02]  /*07a0*/  @P0 IADD3 R25, PT, PT, R20, R21, RZ ;  /* 0x0000001514190210 */ /* 0x000fe40007ffe0ff */
[----:B------:R-:W2:Y:S01]  /*07b0*/  @P0 LDC.64 R10, c[0x0][0x388] ;  /* 0x0000e200ff0a0b82 */ /* 0x000ea20000000a00 */
[----:B------:R-:W-:-:S07]  /*07c0*/  @P0 IMAD.X R24, RZ, RZ, RZ, P2 ;  /* 0x000000ffff180224 */ /* 0x000fce00010e06ff */
[----:B------:R-:W3:Y:S01]  /*07d0*/  LDC.64 R16, c[0x0][0x380] ;  /* 0x0000e000ff107b82 */ /* 0x000ee20000000a00 */
[----:B0-----:R-:W-:-:S06]  /*07e0*/  @P0 IMAD.WIDE.U32 R12, R25, 0x4, R12 ;  /* 0x00000004190c0825 */ /* 0x001fcc00078e000c */
[----:B------:R-:W4:Y:S01]  /*07f0*/  @P0 LDG.E.CONSTANT R13, desc[UR6][R12.64] ;  /* 0x000000060c0d0981 */ /* 0x000f22000c1e9900 */
[----:B------:R-:W0:Y:S01]  /*0800*/  LDC.64 R18, c[0x0][0x388] ;  /* 0x0000e200ff127b82 */ /* 0x000e220000000a00 */
[----:B--2---:R-:W-:-:S04]  /*0810*/  @P0 LEA R10, P2, R23, R10, 0x2 ;  /* 0x0000000a170a0211 */ /* 0x004fc800078410ff */
[----:B------:R-:W-:Y:S01]  /*0820*/  @P0 LEA.HI.X R11, R23, R11, R24, 0x2, P2 ;  /* 0x0000000b170b0211 */ /* 0x000fe200010f1418 */
[----:B------:R-:W-:Y:S01]  /*0830*/  @P0 IMAD.IADD R23, R3, 0x1, R21 ;  /* 0x0000000103170824 */ /* 0x000fe200078e0215 */
[----:B------:R-:W-:-:S03]  /*0840*/  @P0 IADD3 R21, PT, PT, R21, 0x2, RZ ;  /* 0x0000000215150810 */ /* 0x000fc60007ffe0ff */
[----:B-1----:R-:W-:Y:S01]  /*0850*/  @P0 IMAD.WIDE R14, R23, 0x4, R14 ;  /* 0x00000004170e0825 */ /* 0x002fe200078e020e */
[----:B------:R-:W2:Y:S03]  /*0860*/  @P0 LDG.E.CONSTANT R10, desc[UR6][R10.64+0x4] ;  /* 0x000004060a0a0981 */ /* 0x000ea6000c1e9900 */
[----:B------:R-:W-:Y:S01]  /*0870*/  @P1 IMAD.IADD R23, R20, 0x1, R21 ;  /* 0x0000000114171824 */ /* 0x000fe200078e0215 */
[----:B------:R-:W-:Y:S01]  /*0880*/  @P1 IADD3 R21, PT, PT, R3, R21, RZ ;  /* 0x0000001503151210 */ /* 0x000fe20007ffe0ff */
[----:B------:R-:W4:Y:S02]  /*0890*/  @P0 LDG.E.CONSTANT R20, desc[UR6][R14.64] ;  /* 0x000000060e140981 */ /* 0x000f24000c1e9900 */
[----:B0-----:R-:W-:Y:S02]  /*08a0*/  @P1 IMAD.WIDE.U32 R18, R23, 0x4, R18 ;  /* 0x0000000417121825 */ /* 0x001fe400078e0012 */
[----:B------:R-:W2:Y:S02]  /*08b0*/  @P0 LDG.E.CONSTANT R23, desc[UR6][R14.64+0x4] ;  /* 0x000004060e170981 */ /* 0x000ea4000c1e9900 */
[----:B---3--:R-:W-:-:S02]  /*08c0*/  @P1 IMAD.WIDE R16, R21, 0x4, R16 ;  /* 0x0000000415101825 */ /* 0x008fc400078e0210 */
[----:B------:R-:W3:Y:S04]  /*08d0*/  @P1 LDG.E.CONSTANT R19, desc[UR6][R18.64] ;  /* 0x0000000612131981 */ /* 0x000ee8000c1e9900 */
[----:B------:R-:W3:Y:S01]  /*08e0*/  @P1 LDG.E.CONSTANT R16, desc[UR6][R16.64] ;  /* 0x0000000610101981 */ /* 0x000ee2000c1e9900 */
[----:B----4-:R-:W-:Y:S01]  /*08f0*/  @P0 FADD R21, R20, -R13 ;  /* 0x8000000d14150221 */ /* 0x010fe20000000000 */
[----:B--2---:R-:W-:-:S03]  /*0900*/  @P0 FADD R20, R23, -R10 ;  /* 0x8000000a17140221 */ /* 0x004fc60000000000 */
[----:B------:R-:W-:-:S04]  /*0910*/  @P0 FFMA R21, R21, R21, R22 ;  /* 0x0000001515150223 */ /* 0x000fc80000000016 */
[----:B------:R-:W-:Y:S01]  /*0920*/  @P0 FFMA R22, R20, R20, R21 ;  /* 0x0000001414160223 */ /* 0x000fe20000000015 */
[----:B---3--:R-:W-:-:S04]  /*0930*/  @P1 FADD R11, R16, -R19 ;  /* 0x80000013100b1221 */ /* 0x008fc80000000000 */
[----:B------:R-:W-:-:S07]  /*0940*/  @P1 FFMA R22, R11, R11, R22 ;  /* 0x0000000b0b161223 */ /* 0x000fce0000000016 */
.L_x_58:
[----:B------:R-:W0:Y:S01]  /*0950*/  LDCU UR8, c[0x0][0x3a0] ;  /* 0x00007400ff0877ac */ /* 0x000e220008000800 */
[----:B------:R-:W-:Y:S01]  /*0960*/  VIADD R10, R9, 0x1 ;  /* 0x00000001090a7836 */ /* 0x000fe20000000000 */
[----:B------:R-:W-:-:S04]  /*0970*/  FSETP.GEU.AND P0, PT, R22, R7, PT ;  /* 0x000000071600720b */ /* 0x000fc80003f0e000 */
[----:B------:R-:W-:Y:S02]  /*0980*/  FSEL R7, R22, R7, !P0 ;  /* 0x0000000716077208 */ /* 0x000fe40004000000 */
[----:B------:R-:W-:Y:S02]  /*0990*/  SEL R2, R9, R2, !P0 ;  /* 0x0000000209027207 */ /* 0x000fe40004000000 */
[----:B0-----:R-:W-:-:S13]  /*09a0*/  ISETP.NE.AND P1, PT, R10, UR8, PT ;  /* 0x000000080a007c0c */ /* 0x001fda000bf25270 */
[----:B------:R-:W-:Y:S05]  /*09b0*/  @!P1 BRA `(.L_x_54) ;  /* 0x0000000400049947 */ /* 0x000fea0003800000 */
[----:B------:R-:W-:Y:S01]  /*09c0*/  MOV R9, R10 ;  /* 0x0000000a00097202 */ /* 0x000fe20000000f00 */
[----:B------:R-:W-:Y:S06]  /*09d0*/  BRA `(.L_x_60) ;  /* 0xfffffff400f47947 */ /* 0x000fec000383ffff */
.L_x_55:
[----:B------:R-:W-:Y:S01]  /*09e0*/  UISETP.GE.U32.AND UP0, UPT, UR4, 0x4, UPT ;  /* 0x000000040400788c */ /* 0x000fe2000bf06070 */
[----:B------:R-:W-:Y:S02]  /*09f0*/  HFMA2 R5, -RZ, RZ, 0, 0 ;  /* 0x00000000ff057431 */ /* 0x000fe400000001ff */
[----:B------:R-:W-:Y:S01]  /*0a00*/  IMAD.MOV.U32 R3, RZ, RZ, 0x7149f2ca ;  /* 0x7149f2caff037424 */ /* 0x000fe200078e00ff */
[----:B------:R-:W-:Y:S01]  /*0a10*/  ULOP3.LUT UR5, UR4, 0x3, URZ, 0xc0, !UPT ;  /* 0x0000000304057892 */ /* 0x000fe2000f8ec0ff */
[----:B------:R-:W-:-:S04]  /*0a20*/  IMAD.MOV.U32 R2, RZ, RZ, RZ ;  /* 0x000000ffff027224 */ /* 0x000fc800078e00ff */
[----:B------:R-:W-:Y:S07]  /*0a30*/  BRA.U !UP0, `(.L_x_61) ;  /* 0x0000000108bc7547 */ /* 0x000fee000b800000 */
[----:B------:R-:W-:Y:S01]  /*0a40*/  ULOP3.LUT UR4, UR4, 0x7ffffffc, URZ, 0xc0, !UPT ;  /* 0x7ffffffc04047892 */ /* 0x000fe2000f8ec0ff */
[----:B------:R-:W-:Y:S01]  /*0a50*/  MOV R3, 0x7149f2ca ;  /* 0x7149f2ca00037802 */ /* 0x000fe20000000f00 */
[----:B------:R-:W-:Y:S01]  /*0a60*/  IMAD.MOV.U32 R4, RZ, RZ, RZ ;  /* 0x000000ffff047224 */ /* 0x000fe200078e00ff */
[----:B------:R-:W-:Y:S01]  /*0a70*/  MOV R2, RZ ;  /* 0x000000ff00027202 */ /* 0x000fe20000000f00 */
[----:B------:R-:W-:Y:S02]  /*0a80*/  UISETP.GT.AND UP0, UPT, UR4, URZ, UPT ;  /* 0x000000ff0400728c */ /* 0x000fe4000bf04270 */
[----:B------:R-:W-:-:S07]  /*0a90*/  IMAD.U32 R5, RZ, RZ, UR4 ;  /* 0x00000004ff057e24 */ /* 0x000fce000f8e00ff */
[----:B------:R-:W-:Y:S05]  /*0aa0*/  BRA.U !UP0, `(.L_x_62) ;  /* 0x0000000108887547 */ /* 0x000fea000b800000 */
[----:B------:R-:W-:Y:S02]  /*0ab0*/  IADD3 R6, PT, PT, R5, -R4, RZ ;  /* 0x8000000405067210 */ /* 0x000fe40007ffe0ff */
[----:B------:R-:W-:Y:S02]  /*0ac0*/  PLOP3.LUT P0, PT, PT, PT, PT, 0x80, 0x8 ;  /* 0x000000000008781c */ /* 0x000fe40003f0f070 */
[----:B------:R-:W-:-:S13]  /*0ad0*/  ISETP.GT.AND P1, PT, R6, 0xc, PT ;  /* 0x0000000c0600780c */ /* 0x000fda0003f24270 */
[----:B------:R-:W-:Y:S05]  /*0ae0*/  @!P1 BRA `(.L_x_63) ;  /* 0x0000000000449947 */ /* 0x000fea0003800000 */
[----:B------:R-:W-:Y:S01]  /*0af0*/  PLOP3.LUT P0, PT, PT, PT, PT, 0x8, 0x80 ;  /* 0x000000000080781c */ /* 0x000fe20003f0e170 */
[----:B------:R-:W-:-:S12]  /*0b00*/  VIADD R7, R5, 0xfffffff4 ;  /* 0xfffffff405077836 */ /* 0x000fd80000000000 */
.L_x_64:
[----:B------:R-:W-:-:S04]  /*0b10*/  FSETP.GT.AND P2, PT, R3, RZ, PT ;  /* 0x000000ff0300720b */ /* 0x000fc80003f44000 */
[----:B------:R-:W-:Y:S02]  /*0b20*/  FSEL R3, R3, RZ, !P2 ;  /* 0x000000ff03037208 */ /* 0x000fe40005000000 */
[----:B------:R-:W-:Y:S02]  /*0b30*/  SEL R2, R4, R2, P2 ;  /* 0x0000000204027207 */ /* 0x000fe40001000000 */
[----:B------:R-:W-:-:S04]  /*0b40*/  FSETP.GT.AND P3, PT, R3, RZ, PT ;  /* 0x000000ff0300720b */ /* 0x000fc80003f64000 */
[----:B------:R-:W-:-:S04]  /*0b50*/  FSEL R3, R3, RZ, !P3 ;  /* 0x000000ff03037208 */ /* 0x000fc80005800000 */
[----:B------:R-:W-:-:S04]  /*0b60*/  FSETP.GT.AND P4, PT, R3, RZ, PT ;  /* 0x000000ff0300720b */ /* 0x000fc80003f84000 */
[----:B------:R-:W-:Y:S02]  /*0b70*/  FSEL R3, R3, RZ, !P4 ;  /* 0x000000ff03037208 */ /* 0x000fe40006000000 */
[----:B------:R-:W-:Y:S02]  /*0b80*/  @P3 IADD3 R2, PT, PT, R4, 0x4, RZ ;  /* 0x0000000404023810 */ /* 0x000fe40007ffe0ff */
[----:B------:R-:W-:-:S04]  /*0b90*/  FSETP.GT.AND P1, PT, R3, RZ, PT ;  /* 0x000000ff0300720b */ /* 0x000fc80003f24000 */
[----:B------:R-:W-:Y:S01]  /*0ba0*/  FSEL R3, R3, RZ, !P1 ;  /* 0x000000ff03037208 */ /* 0x000fe20004800000 */
[----:B------:R-:W-:-:S08]  /*0bb0*/  @P4 VIADD R2, R4, 0x8 ;  /* 0x0000000804024836 */ /* 0x000fd00000000000 */
[C---:B------:R-:W-:Y:S01]  /*0bc0*/  @P1 IADD3 R2, PT, PT, R4.reuse, 0xc, RZ ;  /* 0x0000000c04021810 */ /* 0x040fe20007ffe0ff */
[----:B------:R-:W-:-:S05]  /*0bd0*/  VIADD R4, R4, 0x10 ;  /* 0x0000001004047836 */ /* 0x000fca0000000000 */
[----:B------:R-:W-:-:S13]  /*0be0*/  ISETP.GE.AND P2, PT, R4, R7, PT ;  /* 0x000000070400720c */ /* 0x000fda0003f46270 */
[----:B------:R-:W-:Y:S05]  /*0bf0*/  @!P2 BRA `(.L_x_64) ;  /* 0xfffffffc00c4a947 */ /* 0x000fea000383ffff */
.L_x_63:
[----:B------:R-:W-:-:S04]  /*0c00*/  IADD3 R6, PT, PT, R5, -R4, RZ ;  /* 0x8000000405067210 */ /* 0x000fc80007ffe0ff */
[----:B------:R-:W-:-:S13]  /*0c10*/  ISETP.GT.AND P1, PT, R6, 0x4, PT ;  /* 0x000000040600780c */ /* 0x000fda0003f24270 */
[----:B------:R-:W-:Y:S05]  /*0c20*/  @!P1 BRA `(.L_x_65) ;  /* 0x0000000000209947 */ /* 0x000fea0003800000 */
[C---:B------:R-:W-:Y:S02]  /*0c30*/  FSETP.GT.AND P1, PT, R3.reuse, RZ, PT ;  /* 0x000000ff0300720b */ /* 0x040fe40003f24000 */
[----:B------:R-:W-:Y:S02]  /*0c40*/  PLOP3.LUT P0, PT, PT, PT, PT, 0x8, 0x80 ;  /* 0x000000000080781c */ /* 0x000fe40003f0e170 */
[----:B------:R-:W-:Y:S02]  /*0c50*/  FSEL R3, R3, RZ, !P1 ;  /* 0x000000ff03037208 */ /* 0x000fe40004800000 */
[----:B------:R-:W-:Y:S02]  /*0c60*/  SEL R2, R4, R2, P1 ;  /* 0x0000000204027207 */ /* 0x000fe40000800000 */
[----:B------:R-:W-:-:S04]  /*0c70*/  FSETP.GT.AND P2, PT, R3, RZ, PT ;  /* 0x000000ff0300720b */ /* 0x000fc80003f44000 */
[----:B------:R-:W-:-:S09]  /*0c80*/  FSEL R3, R3, RZ, !P2 ;  /* 0x000000ff03037208 */ /* 0x000fd20005000000 */
[C---:B------:R-:W-:Y:S01]  /*0c90*/  @P2 VIADD R2, R4.reuse, 0x4 ;  /* 0x0000000404022836 */ /* 0x040fe20000000000 */
[----:B------:R-:W-:-:S07]  /*0ca0*/  IADD3 R4, PT, PT, R4, 0x8, RZ ;  /* 0x0000000804047810 */ /* 0x000fce0007ffe0ff */
.L_x_65:
[----:B------:R-:W-:-:S13]  /*0cb0*/  ISETP.NE.OR P0, PT, R4, R5, P0 ;  /* 0x000000050400720c */ /* 0x000fda0000705670 */
[----:B------:R-:W-:Y:S05]  /*0cc0*/  @!P0 BRA `(.L_x_61) ;  /* 0x0000000000188947 */ /* 0x000fea0003800000 */
.L_x_62:
[----:B------:R-:W-:-:S04]  /*0cd0*/  FSETP.GT.AND P1, PT, R3, RZ, PT ;  /* 0x000000ff0300720b */ /* 0x000fc80003f24000 */
[C---:B------:R-:W-:Y:S01]  /*0ce0*/  SEL R2, R4.reuse, R2, P1 ;  /* 0x0000000204027207 */ /* 0x040fe20000800000 */
[----:B------:R-:W-:Y:S01]  /*0cf0*/  VIADD R4, R4, 0x4 ;  /* 0x0000000404047836 */ /* 0x000fe20000000000 */
[----:B------:R-:W-:-:S04]  /*0d00*/  FSEL R3, R3, RZ, !P1 ;  /* 0x000000ff03037208 */ /* 0x000fc80004800000 */
[----:B------:R-:W-:-:S13]  /*0d10*/  ISETP.NE.AND P0, PT, R4, R5, PT ;  /* 0x000000050400720c */ /* 0x000fda0003f05270 */
[----:B------:R-:W-:Y:S05]  /*0d20*/  @P0 BRA `(.L_x_62) ;  /* 0xfffffffc00e80947 */ /* 0x000fea000383ffff */
.L_x_61:
[----:B------:R-:W-:-:S09]  /*0d30*/  UISETP.NE.AND UP0, UPT, UR5, URZ, UPT ;  /* 0x000000ff0500728c */ /* 0x000fd2000bf05270 */
[----:B------:R-:W-:Y:S05]  /*0d40*/  BRA.U !UP0, `(.L_x_54) ;  /* 0x0000000108207547 */ /* 0x000fea000b800000 */
[----:B------:R-:W-:-:S05]  /*0d50*/  UMOV UR4, URZ ;  /* 0x000000ff00047c82 */ /* 0x000fca0008000000 */
.L_x_66:
[----:B------:R-:W-:Y:S01]  /*0d60*/  UIADD3 UR4, UPT, UPT, UR4, 0x1, URZ ;  /* 0x0000000104047890 */ /* 0x000fe2000fffe0ff */
[----:B------:R-:W-:-:S03]  /*0d70*/  FSETP.GT.AND P0, PT, R3, RZ, PT ;  /* 0x000000ff0300720b */ /* 0x000fc60003f04000 */
[----:B------:R-:W-:Y:S01]  /*0d80*/  UISETP.NE.AND UP0, UPT, UR4, UR5, UPT ;  /* 0x000000050400728c */ /* 0x000fe2000bf05270 */
[----:B------:R-:W-:Y:S02]  /*0d90*/  SEL R2, R5, R2, P0 ;  /* 0x0000000205027207 */ /* 0x000fe40000000000 */
[----:B------:R-:W-:Y:S02]  /*0da0*/  FSEL R3, R3, RZ, !P0 ;  /* 0x000000ff03037208 */ /* 0x000fe40004000000 */
[----:B------:R-:W-:-:S04]  /*0db0*/  IADD3 R5, PT, PT, R5, 0x1, RZ ;  /* 0x0000000105057810 */ /* 0x000fc80007ffe0ff */
[----:B------:R-:W-:Y:S05]  /*0dc0*/  BRA.U UP0, `(.L_x_66) ;  /* 0xfffffffd00e47547 */ /* 0x000fea000b83ffff */
.L_x_54:
[----:B------:R-:W0:Y:S02]  /*0dd0*/  LDC.64 R4, c[0x0][0x390] ;  /* 0x0000e400ff047b82 */ /* 0x000e240000000a00 */
[----:B0-----:R-:W-:-:S05]  /*0de0*/  IMAD.WIDE R4, R0, 0x4, R4 ;  /* 0x0000000400047825 */ /* 0x001fca00078e0204 */
[----:B------:R-:W-:Y:S01]  /*0df0*/  STG.E desc[UR6][R4.64], R2 ;  /* 0x0000000204007986 */ /* 0x000fe2000c101906 */
[----:B------:R-:W-:Y:S05]  /*0e00*/  EXIT ;  /* 0x000000000000794d */ /* 0x000fea0003800000 */
.L_x_67:
        /* <DEDUP_REMOVED lines=15> */
.L_x_127:


//--------------------- .text.normalize_and_deflate --------------------------
	.section	.text.normalize_and_deflate,"ax",@progbits
	.align	128
        .global         normalize_and_deflate
        .type           normalize_and_deflate,@function
        .size           normalize_and_deflate,(.L_x_123 - normalize_and_deflate)
        .other          normalize_and_deflate,@"STO_CUDA_ENTRY STV_DEFAULT"
normalize_and_deflate:
.text.normalize_and_deflate:
        /* <DEDUP_REMOVED lines=8> */
[----:B------:R-:W0:Y:S01]  /*0080*/  LDC.64 R4, c[0x0][0x380] ;  /* 0x0000e000ff047b82 */ /* 0x000e220000000a00 */
[----:B------:R-:W1:Y:S07]  /*0090*/  LDCU.64 UR4, c[0x0][0x358] ;  /* 0x00006b00ff0477ac */ /* 0x000e6e0008000a00 */
[----:B------:R-:W2:Y:S01]  /*00a0*/  LDC R11, c[0x0][0x390] ;  /* 0x0000e400ff0b7b82 */ /* 0x000ea20000000800 */
[----:B0-----:R-:W-:-:S05]  /*00b0*/  IMAD.WIDE R4, R2, 0x4, R4 ;  /* 0x0000000402047825 */ /* 0x001fca00078e0204 */
[----:B-1----:R-:W3:Y:S01]  /*00c0*/  LDG.E R0, desc[UR4][R4.64] ;  /* 0x0000000404007981 */ /* 0x002ee2000c1e1900 */
[----:B------:R-:W-:Y:S01]  /*00d0*/  BSSY.RECONVERGENT B0, `(.L_x_68) ;  /* 0x000000c000007945 */ /* 0x000fe20003800200 */
[----:B--2---:R-:W0:Y:S02]  /*00e0*/  MUFU.RCP R3, R11 ;  /* 0x0000000b00037308 */ /* 0x004e240000001000 */
[----:B0-----:R-:W-:-:S04]  /*00f0*/  FFMA R6, R3, -R11, 1 ;  /* 0x3f80000003067423 */ /* 0x001fc8000000080b */
[----:B------:R-:W-:Y:S02]  /*0100*/  FFMA R3, R3, R6, R3 ;  /* 0x0000000603037223 */ /* 0x000fe40000000003 */
[----:B---3--:R-:W0:Y:S02]  /*0110*/  FCHK P0, R0, R11 ;  /* 0x0000000b00007302 */ /* 0x008e240000000000 */
[----:B------:R-:W-:-:S04]  /*0120*/  FFMA R6, R0, R3, RZ ;  /* 0x0000000300067223 */ /* 0x000fc800000000ff */
[----:B------:R-:W-:-:S04]  /*0130*/  FFMA R7, R6, -R11, R0 ;  /* 0x8000000b06077223 */ /* 0x000fc80000000000 */
[----:B------:R-:W-:Y:S01]  /*0140*/  FFMA R9, R3, R7, R6 ;  /* 0x0000000703097223 */ /* 0x000fe20000000006 */
[----:B0-----:R-:W-:Y:S06]  /*0150*/  @!P0 BRA `(.L_x_69) ;  /* 0x00000000000c8947 */ /* 0x001fec0003800000 */
[----:B------:R-:W-:-:S07]  /*0160*/  MOV R6, 0x180 ;  /* 0x0000018000067802 */ /* 0x000fce0000000f00 */
[----:B------:R-:W-:Y:S05]  /*0170*/  CALL.REL.NOINC `($__internal_4_$__cuda_sm3x_div_rn_noftz_f32_slowpath) ;  /* 0x0000000000387944 */ /* 0x000fea0003c00000 */
[----:B------:R-:W-:-:S07]  /*0180*/  IMAD.MOV.U32 R9, RZ, RZ, R0 ;  /* 0x000000ffff097224 */ /* 0x000fce00078e0000 */
.L_x_69:
[----:B------:R-:W-:Y:S05]  /*0190*/  BSYNC.RECONVERGENT B0 ;  /* 0x0000000000007941 */ /* 0x000fea0003800200 */
.L_x_68:
[----:B------:R-:W0:Y:S01]  /*01a0*/  LDCU.64 UR6, c[0x0][0x388] ;  /* 0x00007100ff0677ac */ /* 0x000e220008000a00 */
[----:B------:R1:W-:Y:S01]  /*01b0*/  STG.E desc[UR4][R4.64], R9 ;  /* 0x0000000904007986 */ /* 0x0003e2000c101904 */
[----:B0-----:R-:W-:-:S04]  /*01c0*/  ISETP.NE.U32.AND P0, PT, RZ, UR6, PT ;  /* 0x00000006ff007c0c */ /* 0x001fc8000bf05070 */
[----:B------:R-:W-:-:S13]  /*01d0*/  ISETP.NE.AND.EX P0, PT, RZ, UR7, PT, P0 ;  /* 0x00000007ff007c0c */ /* 0x000fda000bf05300 */
[----:B-1----:R-:W-:Y:S05]  /*01e0*/  @!P0 EXIT ;  /* 0x000000000000894d */ /* 0x002fea0003800000 */
[----:B------:R-:W0:Y:S01]  /*01f0*/  LDC.64 R6, c[0x0][0x388] ;  /* 0x0000e200ff067b82 */ /* 0x000e220000000a00 */
[----:B------:R-:W1:Y:S01]  /*0200*/  LDCU UR6, c[0x0][0x394] ;  /* 0x00007280ff0677ac */ /* 0x000e620008000800 */
[----:B0-----:R-:W-:-:S06]  /*0210*/  IMAD.WIDE R2, R2, 0x4, R6 ;  /* 0x0000000402027825 */ /* 0x001fcc00078e0206 */
[----:B------:R-:W1:Y:S02]  /*0220*/  LDG.E.CONSTANT R2, desc[UR4][R2.64] ;  /* 0x0000000402027981 */ /* 0x000e64000c1e9900 */
[----:B-1----:R-:W-:-:S05]  /*0230*/  FFMA R9, -R2, UR6, R9 ;  /* 0x0000000602097c23 */ /* 0x002fca0008000109 */
[----:B------:R-:W-:Y:S01]  /*0240*/  STG.E desc[UR4][R4.64], R9 ;  /* 0x0000000904007986 */ /* 0x000fe2000c101904 */
[----:B------:R-:W-:Y:S05]  /*0250*/  EXIT ;  /* 0x000000000000794d */ /* 0x000fea0003800000 */
        .weak           $__internal_4_$__cuda_sm3x_div_rn_noftz_f32_slowpath
        .type           $__internal_4_$__cuda_sm3x_div_rn_noftz_f32_slowpath,@function
        .size           $__internal_4_$__cuda_sm3x_div_rn_noftz_f32_slowpath,(.L_x_123 - $__internal_4_$__cuda_sm3x_div_rn_noftz_f32_slowpath)
$__internal_4_$__cuda_sm3x_div_rn_noftz_f32_slowpath:
[----:B------:R-:W0:Y:S01]  /*0260*/  LDC R3, c[0x0][0x390] ;  /* 0x0000e400ff037b82 */ /* 0x000e220000000800 */
[--C-:B------:R-:W-:Y:S01]  /*0270*/  SHF.R.U32.HI R7, RZ, 0x17, R0.reuse ;  /* 0x00000017ff077819 */ /* 0x100fe20000011600 */
[----:B------:R-:W1:Y:S01]  /*0280*/  LDCU UR6, c[0x0][0x390] ;  /* 0x00007200ff0677ac */ /* 0x000e620008000800 */
[----:B------:R-:W-:Y:S01]  /*0290*/  BSSY.RECONVERGENT B1, `(.L_x_70) ;  /* 0x0000064000017945 */ /* 0x000fe20003800200 */
[----:B------:R-:W-:Y:S01]  /*02a0*/  IMAD.MOV.U32 R9, RZ, RZ, R0 ;  /* 0x000000ffff097224 */ /* 0x000fe200078e0000 */
[----:B------:R-:W-:-:S05]  /*02b0*/  LOP3.LUT R7, R7, 0xff, RZ, 0xc0, !PT ;  /* 0x000000ff07077812 */ /* 0x000fca00078ec0ff */
[----:B------:R-:W-:Y:S02]  /*02c0*/  VIADD R12, R7, 0xffffffff ;  /* 0xffffffff070c7836 */ /* 0x000fe40000000000 */
[----:B-1----:R-:W-:Y:S01]  /*02d0*/  IMAD.U32 R10, RZ, RZ, UR6 ;  /* 0x00000006ff0a7e24 */ /* 0x002fe2000f8e00ff */
[----:B0-----:R-:W-:-:S04]  /*02e0*/  SHF.R.U32.HI R8, RZ, 0x17, R3 ;  /* 0x00000017ff087819 */ /* 0x001fc80000011603 */
[----:B------:R-:W-:-:S05]  /*02f0*/  LOP3.LUT R8, R8, 0xff, RZ, 0xc0, !PT ;  /* 0x000000ff08087812 */ /* 0x000fca00078ec0ff */
[----:B------:R-:W-:-:S05]  /*0300*/  VIADD R13, R8, 0xffffffff ;  /* 0xffffffff080d7836 */ /* 0x000fca0000000000 */
[----:B------:R-:W-:-:S04]  /*0310*/  ISETP.GT.U32.AND P0, PT, R13, 0xfd, PT ;  /* 0x000000fd0d00780c */ /* 0x000fc80003f04070 */
[----:B------:R-:W-:-:S13]  /*0320*/  ISETP.GT.U32.OR P0, PT, R12, 0xfd, P0 ;  /* 0x000000fd0c00780c */ /* 0x000fda0000704470 */
[----:B------:R-:W-:Y:S01]  /*0330*/  @!P0 IMAD.MOV.U32 R11, RZ, RZ, RZ ;  /* 0x000000ffff0b8224 */ /* 0x000fe200078e00ff */
[----:B------:R-:W-:Y:S06]  /*0340*/  @!P0 BRA `(.L_x_71) ;  /* 0x00000000005c8947 */ /* 0x000fec0003800000 */
[----:B------:R-:W-:Y:S02]  /*0350*/  FSETP.GTU.FTZ.AND P1, PT, |R3|, +INF , PT ;  /* 0x7f8000000300780b */ /* 0x000fe40003f3c200 */
[----:B------:R-:W-:-:S04]  /*0360*/  FSETP.GTU.FTZ.AND P0, PT, |R0|, +INF , PT ;  /* 0x7f8000000000780b */ /* 0x000fc80003f1c200 */
[----:B------:R-:W-:-:S13]  /*0370*/  PLOP3.LUT P0, PT, P0, P1, PT, 0xf8, 0x8f ;  /* 0x00000000008f781c */ /* 0x000fda0000703f70 */
[----:B------:R-:W-:Y:S05]  /*0380*/  @P0 BRA `(.L_x_72) ;  /* 0x00000004004c0947 */ /* 0x000fea0003800000 */
[----:B------:R-:W-:-:S13]  /*0390*/  LOP3.LUT P0, RZ, R10, 0x7fffffff, R9, 0xc8, !PT ;  /* 0x7fffffff0aff7812 */ /* 0x000fda000780c809 */
[----:B------:R-:W-:Y:S05]  /*03a0*/  @!P0 BRA `(.L_x_73) ;  /* 0x00000004003c8947 */ /* 0x000fea0003800000 */
[C---:B------:R-:W-:Y:S02]  /*03b0*/  FSETP.NEU.FTZ.AND P2, PT, |R0|.reuse, +INF , PT ;  /* 0x7f8000000000780b */ /* 0x040fe40003f5d200 */
        /* <DEDUP_REMOVED lines=11> */
[----:B------:R-:W-:Y:S02]  /*0470*/  @P0 IMAD.MOV.U32 R11, RZ, RZ, RZ ;  /* 0x000000ffff0b0224 */ /* 0x000fe400078e00ff */
[----:B------:R-:W-:Y:S01]  /*0480*/  @!P0 FFMA R9, R0, 1.84467440737095516160e+19, RZ ;  /* 0x5f80000000098823 */ /* 0x000fe200000000ff */
[----:B------:R-:W-:Y:S02]  /*0490*/  @!P0 IMAD.MOV.U32 R11, RZ, RZ, -0x40 ;  /* 0xffffffc0ff0b8424 */ /* 0x000fe400078e00ff */
[----:B------:R-:W-:Y:S02]  /*04a0*/  @!P1 FFMA R10, R3, 1.84467440737095516160e+19, RZ ;  /* 0x5f800000030a9823 */ /* 0x000fe400000000ff */
[----:B------:R-:W-:-:S07]  /*04b0*/  @!P1 VIADD R11, R11, 0x40 ;  /* 0x000000400b0b9836 */ /* 0x000fce0000000000 */
.L_x_71:
[----:B------:R-:W-:Y:S01]  /*04c0*/  LEA R3, R8, 0xc0800000, 0x17 ;  /* 0xc080000008037811 */ /* 0x000fe200078eb8ff */
[----:B------:R-:W-:Y:S01]  /*04d0*/  VIADD R7, R7, 0xffffff81 ;  /* 0xffffff8107077836 */ /* 0x000fe20000000000 */
[----:B------:R-:W-:Y:S03]  /*04e0*/  BSSY.RECONVERGENT B2, `(.L_x_76) ;  /* 0x0000035000027945 */ /* 0x000fe60003800200 */
[----:B------:R-:W-:Y:S01]  /*04f0*/  IMAD.IADD R3, R10, 0x1, -R3 ;  /* 0x000000010a037824 */ /* 0x000fe200078e0a03 */
[C---:B------:R-:W-:Y:S01]  /*0500*/  IADD3 R8, PT, PT, R7.reuse, 0x7f, -R8 ;  /* 0x0000007f07087810 */ /* 0x040fe20007ffe808 */
[----:B------:R-:W-:Y:S02]  /*0510*/  IMAD R0, R7, -0x800000, R9 ;  /* 0xff80000007007824 */ /* 0x000fe400078e0209 */
[----:B------:R-:W0:Y:S01]  /*0520*/  MUFU.RCP R10, R3 ;  /* 0x00000003000a7308 */ /* 0x000e220000001000 */
[----:B------:R-:W-:Y:S01]  /*0530*/  FADD.FTZ R13, -R3, -RZ ;  /* 0x800000ff030d7221 */ /* 0x000fe20000010100 */
[----:B------:R-:W-:-:S03]  /*0540*/  IMAD.IADD R8, R8, 0x1, R11 ;  /* 0x0000000108087824 */ /* 0x000fc600078e020b */
        /* <DEDUP_REMOVED lines=8> */
[----:B------:R-:W-:-:S05]  /*05d0*/  LOP3.LUT R3, R3, 0xff, RZ, 0xc0, !PT ;  /* 0x000000ff03037812 */ /* 0x000fca00078ec0ff */
[----:B------:R-:W-:-:S04]  /*05e0*/  IMAD.IADD R11, R3, 0x1, R8 ;  /* 0x00000001030b7824 */ /* 0x000fc800078e0208 */
        /* <DEDUP_REMOVED lines=11> */
[CCC-:B------:R-:W-:Y:S01]  /*06a0*/  FFMA.RM R8, R12.reuse, R10.reuse, R9.reuse ;  /* 0x0000000a0c087223 */ /* 0x1c0fe20000004009 */
[C---:B------:R-:W-:Y:S02]  /*06b0*/  ISETP.NE.AND P2, PT, R11.reuse, RZ, PT ;  /* 0x000000ff0b00720c */ /* 0x040fe40003f45270 */
[----:B------:R-:W-:Y:S02]  /*06c0*/  ISETP.NE.AND P1, PT, R11, RZ, PT ;  /* 0x000000ff0b00720c */ /* 0x000fe40003f25270 */
[----:B------:R-:W-:Y:S01]  /*06d0*/  LOP3.LUT R7, R3, 0x7fffff, RZ, 0xc0, !PT ;  /* 0x007fffff03077812 */ /* 0x000fe200078ec0ff */
[----:B------:R-:W-:Y:S01]  /*06e0*/  FFMA.RP R3, R12, R10, R9 ;  /* 0x0000000a0c037223 */ /* 0x000fe20000008009 */
[----:B------:R-:W-:Y:S02]  /*06f0*/  VIADD R10, R11, 0x20 ;  /* 0x000000200b0a7836 */ /* 0x000fe40000000000 */
[----:B------:R-:W-:Y:S01]  /*0700*/  LOP3.LUT R7, R7, 0x800000, RZ, 0xfc, !PT ;  /* 0x0080000007077812 */ /* 0x000fe200078efcff */
[----:B------:R-:W-:Y:S01]  /*0710*/  IMAD.MOV R9, RZ, RZ, -R11 ;  /* 0x000000ffff097224 */ /* 0x000fe200078e0a0b */
        /* <DEDUP_REMOVED lines=9> */
[----:B------:R-:W-:-:S05]  /*07b0*/  LOP3.LUT R3, R3, R8, RZ, 0xc0, !PT ;  /* 0x0000000803037212 */ /* 0x000fca00078ec0ff */
[----:B------:R-:W-:-:S05]  /*07c0*/  IMAD.IADD R3, R10, 0x1, R3 ;  /* 0x000000010a037824 */ /* 0x000fca00078e0203 */
[----:B------:R-:W-:Y:S01]  /*07d0*/  LOP3.LUT R0, R3, R0, RZ, 0xfc, !PT ;  /* 0x0000000003007212 */ /* 0x000fe200078efcff */
[----:B------:R-:W-:Y:S06]  /*07e0*/  BRA `(.L_x_79) ;  /* 0x0000000000107947 */ /* 0x000fec0003800000 */
.L_x_78:
[----:B------:R-:W-:-:S04]  /*07f0*/  LOP3.LUT R0, R0, 0x80000000, RZ, 0xc0, !PT ;  /* 0x8000000000007812 */ /* 0x000fc800078ec0ff */
[----:B------:R-:W-:Y:S01]  /*0800*/  LOP3.LUT R0, R0, 0x7f800000, RZ, 0xfc, !PT ;  /* 0x7f80000000007812 */ /* 0x000fe200078efcff */
[----:B------:R-:W-:Y:S06]  /*0810*/  BRA `(.L_x_79) ;  /* 0x0000000000047947 */ /* 0x000fec0003800000 */
.L_x_77:
[----:B------:R-:W-:-:S07]  /*0820*/  IMAD R0, R8, 0x800000, R0 ;  /* 0x0080000008007824 */ /* 0x000fce00078e0200 */
.L_x_79:
[----:B------:R-:W-:Y:S05]  /*0830*/  BSYNC.RECONVERGENT B2 ;  /* 0x0000000000027941 */ /* 0x000fea0003800200 */
.L_x_76:
[----:B------:R-:W-:Y:S05]  /*0840*/  BRA `(.L_x_80) ;  /* 0x0000000000207947 */ /* 0x000fea0003800000 */
.L_x_75:
[----:B------:R-:W-:-:S04]  /*0850*/  LOP3.LUT R0, R10, 0x80000000, R9, 0x48, !PT ;  /* 0x800000000a007812 */ /* 0x000fc800078e4809 */
[----:B------:R-:W-:Y:S01]  /*0860*/  LOP3.LUT R0, R0, 0x7f800000, RZ, 0xfc, !PT ;  /* 0x7f80000000007812 */ /* 0x000fe200078efcff */
[----:B------:R-:W-:Y:S06]  /*0870*/  BRA `(.L_x_80) ;  /* 0x0000000000147947 */ /* 0x000fec0003800000 */
.L_x_74:
[----:B------:R-:W-:Y:S01]  /*0880*/  LOP3.LUT R0, R10, 0x80000000, R9, 0x48, !PT ;  /* 0x800000000a007812 */ /* 0x000fe200078e4809 */
[----:B------:R-:W-:Y:S06]  /*0890*/  BRA `(.L_x_80) ;  /* 0x00000000000c7947 */ /* 0x000fec0003800000 */
.L_x_73:
[----:B------:R-:W0:Y:S01]  /*08a0*/  MUFU.RSQ R0, -QNAN ;  /* 0xffc0000000007908 */ /* 0x000e220000001400 */
[----:B------:R-:W-:Y:S05]  /*08b0*/  BRA `(.L_x_80) ;  /* 0x0000000000047947 */ /* 0x000fea0003800000 */
.L_x_72:
[----:B------:R-:W-:-:S07]  /*08c0*/  FADD.FTZ R0, R0, R3 ;  /* 0x0000000300007221 */ /* 0x000fce0000010000 */
.L_x_80:
[----:B------:R-:W-:Y:S05]  /*08d0*/  BSYNC.RECONVERGENT B1 ;  /* 0x0000000000017941 */ /* 0x000fea0003800200 */
.L_x_70:
[----:B------:R-:W-:-:S04]  /*08e0*/  IMAD.MOV.U32 R7, RZ, RZ, 0x0 ;  /* 0x00000000ff077424 */ /* 0x000fc800078e00ff */
[----:B0-----:R-:W-:Y:S05]  /*08f0*/  RET.REL.NODEC R6 `(normalize_and_deflate) ;  /* 0xfffffff406c07950 */ /* 0x001fea0003c3ffff */
.L_x_81:
        /* <DEDUP_REMOVED lines=16> */
.L_x_123:


//--------------------- .text.vector_norm_sq      --------------------------
	.section	.text.vector_norm_sq,"ax",@progbits
	.align	128
        .global         vector_norm_sq
        .type           vector_norm_sq,@function
        .size           vector_norm_sq,(.L_x_129 - vector_norm_sq)
        .other          vector_norm_sq,@"STO_CUDA_ENTRY STV_DEFAULT"
vector_norm_sq:
.text.vector_norm_sq:
[----:B------:R-:W-:Y:S01]  /*0000*/  LDC R1, c[0x0][0x37c] ;  /* 0x0000df00ff017b82 */ /* 0x000fe20000000800 */
[----:B------:R-:W0:Y:S07]  /*0010*/  S2R R7, SR_TID.X ;  /* 0x0000000000077919 */ /* 0x000e2e0000002100 */
[----:B------:R-:W0:Y:S01]  /*0020*/  S2UR UR4, SR_CTAID.X ;  /* 0x00000000000479c3 */ /* 0x000e220000002500 */
[----:B------:R-:W1:Y:S01]  /*0030*/  LDCU UR5, c[0x0][0x390] ;  /* 0x00007200ff0577ac */ /* 0x000e620008000800 */
[----:B------:R-:W2:Y:S06]  /*0040*/  LDCU.64 UR6, c[0x0][0x358] ;  /* 0x00006b00ff0677ac */ /* 0x000eac0008000a00 */
[----:B------:R-:W0:Y:S02]  /*0050*/  LDC R0, c[0x0][0x360] ;  /* 0x0000d800ff007b82 */ /* 0x000e240000000800 */
[----:B0-----:R-:W-:-:S05]  /*0060*/  IMAD R5, R0, UR4, R7 ;  /* 0x0000000400057c24 */ /* 0x001fca000f8e0207 */
[----:B-1----:R-:W-:-:S13]  /*0070*/  ISETP.GE.AND P1, PT, R5, UR5, PT ;  /* 0x0000000505007c0c */ /* 0x002fda000bf26270 */
[----:B------:R-:W0:Y:S02]  /*0080*/  @!P1 LDC.64 R2, c[0x0][0x380] ;  /* 0x0000e000ff029b82 */ /* 0x000e240000000a00 */
[----:B0-----:R-:W-:-:S06]  /*0090*/  @!P1 IMAD.WIDE R2, R5, 0x4, R2 ;  /* 0x0000000405029825 */ /* 0x001fcc00078e0202 */
[----:B--2---:R-:W2:Y:S01]  /*00a0*/  @!P1 LDG.E.CONSTANT R2, desc[UR6][R2.64] ;  /* 0x0000000602029981 */ /* 0x004ea2000c1e9900 */
[----:B------:R-:W0:Y:S01]  /*00b0*/  S2UR UR5, SR_CgaCtaId ;  /* 0x00000000000579c3 */ /* 0x000e220000008800 */
[----:B------:R-:W-:Y:S01]  /*00c0*/  UMOV UR4, 0x400 ;  /* 0x0000040000047882 */ /* 0x000fe20000000000 */
[----:B------:R-:W-:Y:S01]  /*00d0*/  ISETP.GE.U32.AND P0, PT, R0, 0x2, PT ;  /* 0x000000020000780c */ /* 0x000fe20003f06070 */
[----:B------:R-:W-:Y:S01]  /*00e0*/  IMAD.MOV.U32 R4, RZ, RZ, RZ ;  /* 0x000000ffff047224 */ /* 0x000fe200078e00ff */
[----:B0-----:R-:W-:-:S06]  /*00f0*/  ULEA UR4, UR5, UR4, 0x18 ;  /* 0x0000000405047291 */ /* 0x001fcc000f8ec0ff */
[C---:B------:R-:W-:Y:S01]  /*0100*/  LEA R5, R7.reuse, UR4, 0x2 ;  /* 0x0000000407057c11 */ /* 0x040fe2000f8e10ff */
[----:B--2---:R-:W-:Y:S01]  /*0110*/  @!P1 FMUL R4, R2, R2 ;  /* 0x0000000202049220 */ /* 0x004fe20000400000 */
[----:B------:R-:W-:-:S04]  /*0120*/  ISETP.NE.AND P1, PT, R7, RZ, PT ;  /* 0x000000ff0700720c */ /* 0x000fc80003f25270 */
[----:B------:R0:W-:Y:S01]  /*0130*/  STS [R5], R4 ;  /* 0x0000000405007388 */ /* 0x0001e20000000800 */
[----:B------:R-:W-:Y:S06]  /*0140*/  BAR.SYNC.DEFER_BLOCKING 0x0 ;  /* 0x0000000000007b1d */ /* 0x000fec0000010000 */
[----:B------:R-:W-:Y:S05]  /*0150*/  @!P0 BRA `(.L_x_82) ;  /* 0x00000000002c8947 */ /* 0x000fea0003800000 */
.L_x_83:
[----:B------:R-:W-:-:S04]  /*0160*/  SHF.R.U32.HI R6, RZ, 0x1, R0 ;  /* 0x00000001ff067819 */ /* 0x000fc80000011600 */
[----:B------:R-:W-:-:S13]  /*0170*/  ISETP.GE.U32.AND P0, PT, R7, R6, PT ;  /* 0x000000060700720c */ /* 0x000fda0003f06070 */
[----:B------:R-:W-:Y:S01]  /*0180*/  @!P0 IMAD R2, R6, 0x4, R5 ;  /* 0x0000000406028824 */ /* 0x000fe200078e0205 */
[----:B------:R-:W-:Y:S05]  /*0190*/  @!P0 LDS R3, [R5] ;  /* 0x0000000005038984 */ /* 0x000fea0000000800 */
[----:B------:R-:W0:Y:S02]  /*01a0*/  @!P0 LDS R2, [R2] ;  /* 0x0000000002028984 */ /* 0x000e240000000800 */
[----:B0-----:R-:W-:-:S05]  /*01b0*/  @!P0 FADD R4, R2, R3 ;  /* 0x0000000302048221 */ /* 0x001fca0000000000 */
[----:B------:R1:W-:Y:S01]  /*01c0*/  @!P0 STS [R5], R4 ;  /* 0x0000000405008388 */ /* 0x0003e20000000800 */
[----:B------:R-:W-:Y:S01]  /*01d0*/  BAR.SYNC.DEFER_BLOCKING 0x0 ;  /* 0x0000000000007b1d */ /* 0x000fe20000010000 */
[----:B------:R-:W-:Y:S01]  /*01e0*/  ISETP.GT.U32.AND P0, PT, R0, 0x3, PT ;  /* 0x000000030000780c */ /* 0x000fe20003f04070 */
[----:B------:R-:W-:-:S12]  /*01f0*/  IMAD.MOV.U32 R0, RZ, RZ, R6 ;  /* 0x000000ffff007224 */ /* 0x000fd800078e0006 */
[----:B-1----:R-:W-:Y:S05]  /*0200*/  @P0 BRA `(.L_x_83) ;  /* 0xfffffffc00d40947 */ /* 0x002fea000383ffff */
.L_x_82:
[----:B------:R-:W-:Y:S05]  /*0210*/  @P1 EXIT ;  /* 0x000000000000194d */ /* 0x000fea0003800000 */
[----:B------:R-:W1:Y:S01]  /*0220*/  S2UR UR5, SR_CgaCtaId ;  /* 0x00000000000579c3 */ /* 0x000e620000008800 */
[----:B------:R-:W-:-:S07]  /*0230*/  UMOV UR4, 0x400 ;  /* 0x0000040000047882 */ /* 0x000fce0000000000 */
[----:B------:R-:W2:Y:S01]  /*0240*/  LDC.64 R2, c[0x0][0x388] ;  /* 0x0000e200ff027b82 */ /* 0x000ea20000000a00 */
[----:B-1----:R-:W-:-:S09]  /*0250*/  ULEA UR4, UR5, UR4, 0x18 ;  /* 0x0000000405047291 */ /* 0x002fd2000f8ec0ff */
[----:B0-----:R-:W2:Y:S04]  /*0260*/  LDS R5, [UR4] ;  /* 0x00000004ff057984 */ /* 0x001ea80008000800 */
[----:B--2---:R-:W-:Y:S01]  /*0270*/  REDG.E.ADD.F32.FTZ.RN.STRONG.GPU desc[UR6][R2.64], R5 ;  /* 0x00000005020079a6 */ /* 0x004fe2000c12f306 */
[----:B------:R-:W-:Y:S05]  /*0280*/  EXIT ;  /* 0x000000000000794d */ /* 0x000fea0003800000 */
.L_x_84:
        /* <DEDUP_REMOVED lines=15> */
.L_x_129:


//--------------------- .text.matvec_multiply     --------------------------
	.section	.text.matvec_multiply,"ax",@progbits
	.align	128
        .global         matvec_multiply
        .type           matvec_multiply,@function
        .size           matvec_multiply,(.L_x_130 - matvec_multiply)
        .other          matvec_multiply,@"STO_CUDA_ENTRY STV_DEFAULT"
matvec_multiply:
.text.matvec_multiply:
[----:B------:R-:W-:Y:S01]  /*0000*/  LDC R1, c[0x0][0x37c] ;  /* 0x0000df00ff017b82 */ /* 0x000fe20000000800 */
[----:B------:R-:W0:Y:S01]  /*0010*/  S2R R2, SR_CTAID.X ;  /* 0x0000000000027919 */ /* 0x000e220000002500 */
[----:B------:R-:W0:Y:S02]  /*0020*/  LDCU UR4, c[0x0][0x398] ;  /* 0x00007300ff0477ac */ /* 0x000e240008000800 */
[----:B0-----:R-:W-:-:S13]  /*0030*/  ISETP.GE.AND P0, PT, R2, UR4, PT ;  /* 0x0000000402007c0c */ /* 0x001fda000bf06270 */
[----:B------:R-:W-:Y:S05]  /*0040*/  @P0 EXIT ;  /* 0x000000000000094d */ /* 0x000fea0003800000 */
[----:B------:R-:W0:Y:S01]  /*0050*/  S2R R3, SR_TID.X ;  /* 0x0000000000037919 */ /* 0x000e220000002100 */
[----:B------:R-:W1:Y:S01]  /*0060*/  S2UR UR5, SR_CgaCtaId ;  /* 0x00000000000579c3 */ /* 0x000e620000008800 */
[----:B------:R-:W2:Y:S01]  /*0070*/  LDCU.64 UR6, c[0x0][0x380] ;  /* 0x00007000ff0677ac */ /* 0x000ea20008000a00 */
[----:B------:R-:W-:Y:S01]  /*0080*/  HFMA2 R17, -RZ, RZ, 0, 0 ;  /* 0x00000000ff117431 */ /* 0x000fe200000001ff */
[----:B------:R-:W-:Y:S01]  /*0090*/  UMOV UR4, 0x400 ;  /* 0x0000040000047882 */ /* 0x000fe20000000000 */
[----:B------:R-:W3:Y:S04]  /*00a0*/  LDCU.64 UR10, c[0x0][0x358] ;  /* 0x00006b00ff0a77ac */ /* 0x000ee80008000a00 */
[----:B------:R-:W4:Y:S01]  /*00b0*/  LDC R4, c[0x0][0x398] ;  /* 0x0000e600ff047b82 */ /* 0x000f220000000800 */
[----:B--2---:R-:W-:-:S04]  /*00c0*/  UIADD3 UR6, UP0, UPT, UR6, 0x20, URZ ;  /* 0x0000002006067890 */ /* 0x004fc8000ff1e0ff */
[----:B------:R-:W-:Y:S02]  /*00d0*/  UIADD3.X UR7, UPT, UPT, URZ, UR7, URZ, UP0, !UPT ;  /* 0x00000007ff077290 */ /* 0x000fe400087fe4ff */
[----:B-1----:R-:W-:-:S03]  /*00e0*/  ULEA UR5, UR5, UR4, 0x18 ;  /* 0x0000000405057291 */ /* 0x002fc6000f8ec0ff */
[----:B------:R-:W-:-:S03]  /*00f0*/  UMOV UR4, URZ ;  /* 0x000000ff00047c82 */ /* 0x000fc60008000000 */
[----:B0--3--:R-:W-:-:S07]  /*0100*/  LEA R6, R3, UR5, 0x2 ;  /* 0x0000000503067c11 */ /* 0x009fce000f8e10ff */
.L_x_90:
[----:B0-----:R-:W0:Y:S01]  /*0110*/  LDC R5, c[0x0][0x398] ;  /* 0x0000e600ff057b82 */ /* 0x001e220000000800 */
[----:B------:R-:W-:Y:S02]  /*0120*/  IADD3 R0, PT, PT, R3, UR4, RZ ;  /* 0x0000000403007c10 */ /* 0x000fe4000fffe0ff */
[----:B------:R-:W-:Y:S02]  /*0130*/  MOV R7, RZ ;  /* 0x000000ff00077202 */ /* 0x000fe40000000f00 */
[----:B0-----:R-:W-:-:S13]  /*0140*/  ISETP.GE.AND P0, PT, R0, R5, PT ;  /* 0x000000050000720c */ /* 0x001fda0003f06270 */
[----:B------:R-:W0:Y:S02]  /*0150*/  @!P0 LDC.64 R8, c[0x0][0x388] ;  /* 0x0000e200ff088b82 */ /* 0x000e240000000a00 */
[----:B0-----:R-:W-:-:S05]  /*0160*/  @!P0 IMAD.WIDE.U32 R8, R0, 0x4, R8 ;  /* 0x0000000400088825 */ /* 0x001fca00078e0008 */
[----:B------:R-:W2:Y:S01]  /*0170*/  @!P0 LDG.E.CONSTANT R7, desc[UR10][R8.64] ;  /* 0x0000000a08078981 */ /* 0x000ea2000c1e9900 */
[----:B------:R-:W-:-:S03]  /*0180*/  ISETP.LE.AND P0, PT, R5, UR4, PT ;  /* 0x0000000405007c0c */ /* 0x000fc6000bf03270 */
[----:B--2---:R0:W-:Y:S01]  /*0190*/  STS [R6], R7 ;  /* 0x0000000706007388 */ /* 0x0041e20000000800 */
[----:B------:R-:W-:Y:S09]  /*01a0*/  BAR.SYNC.DEFER_BLOCKING 0x0 ;  /* 0x0000000000007b1d */ /* 0x000ff20000010000 */
[----:B------:R-:W-:Y:S05]  /*01b0*/  @P0 BRA `(.L_x_85) ;  /* 0x0000000400d80947 */ /* 0x000fea0003800000 */
[----:B----4-:R-:W-:Y:S01]  /*01c0*/  ISETP.GE.AND P1, PT, R4, 0x10, PT ;  /* 0x000000100400780c */ /* 0x010fe20003f26270 */
[----:B0-----:R-:W-:Y:S01]  /*01d0*/  IMAD R7, R2, R5, UR4 ;  /* 0x0000000402077e24 */ /* 0x001fe2000f8e0205 */
[----:B------:R-:W-:Y:S01]  /*01e0*/  VIMNMX R16, PT, PT, R4, 0x100, PT ;  /* 0x0000010004107848 */ /* 0x000fe20003fe0100 */
[----:B------:R-:W-:-:S03]  /*01f0*/  HFMA2 R0, -RZ, RZ, 0, 0 ;  /* 0x00000000ff007431 */ /* 0x000fc600000001ff */
[----:B------:R-:W-:-:S04]  /*0200*/  VIMNMX R16, PT, PT, R16, 0x1, !PT ;  /* 0x0000000110107848 */ /* 0x000fc80007fe0100 */
[----:B------:R-:W-:-:S04]  /*0210*/  LOP3.LUT R19, R16, 0xf, RZ, 0xc0, !PT ;  /* 0x0000000f10137812 */ /* 0x000fc800078ec0ff */
[----:B------:R-:W-:Y:S01]  /*0220*/  ISETP.NE.AND P0, PT, R19, RZ, PT ;  /* 0x000000ff1300720c */ /* 0x000fe20003f05270 */
[----:B------:R-:W-:-:S12]  /*0230*/  @!P1 BRA `(.L_x_86) ;  /* 0x0000000000c09947 */ /* 0x000fd80003800000 */
[----:B------:R-:W-:Y:S01]  /*0240*/  LOP3.LUT R0, R16, 0x1f0, RZ, 0xc0, !PT ;  /* 0x000001f010007812 */ /* 0x000fe200078ec0ff */
[----:B------:R-:W-:Y:S01]  /*0250*/  UIADD3 UR8, UPT, UPT, UR5, 0x20, URZ ;  /* 0x0000002005087890 */ /* 0x000fe2000fffe0ff */
[----:B------:R-:W-:Y:S02]  /*0260*/  MOV R18, R7 ;  /* 0x0000000700127202 */ /* 0x000fe40000000f00 */
[----:B------:R-:W-:-:S09]  /*0270*/  IADD3 R20, PT, PT, -R0, RZ, RZ ;  /* 0x000000ff00147210 */ /* 0x000fd20007ffe1ff */
.L_x_87:
[----:B------:R-:W-:Y:S01]  /*0280*/  MOV R30, UR6 ;  /* 0x00000006001e7c02 */ /* 0x000fe20008000f00 */
[----:B------:R-:W0:Y:S01]  /*0290*/  LDS.128 R8, [UR8+-0x20] ;  /* 0xffffe008ff087984 */ /* 0x000e220008000c00 */
[----:B------:R-:W-:-:S03]  /*02a0*/  MOV R31, UR7 ;  /* 0x00000007001f7c02 */ /* 0x000fc60008000f00 */
[----:B------:R-:W-:-:S05]  /*02b0*/  IMAD.WIDE R30, R18, 0x4, R30 ;  /* 0x00000004121e7825 */ /* 0x000fca00078e021e */
[----:B------:R-:W0:Y:S04]  /*02c0*/  LDG.E.CONSTANT R12, desc[UR10][R30.64+-0x20] ;  /* 0xffffe00a1e0c7981 */ /* 0x000e28000c1e9900 */
[----:B------:R-:W2:Y:S04]  /*02d0*/  LDG.E.CONSTANT R13, desc[UR10][R30.64+-0x1c] ;  /* 0xffffe40a1e0d7981 */ /* 0x000ea8000c1e9900 */
[----:B------:R-:W3:Y:S04]  /*02e0*/  LDG.E.CONSTANT R14, desc[UR10][R30.64+-0x18] ;  /* 0xffffe80a1e0e7981 */ /* 0x000ee8000c1e9900 */
[----:B------:R-:W4:Y:S04]  /*02f0*/  LDG.E.CONSTANT R22, desc[UR10][R30.64+-0x14] ;  /* 0xffffec0a1e167981 */ /* 0x000f28000c1e9900 */
[----:B------:R-:W5:Y:S04]  /*0300*/  LDG.E.CONSTANT R21, desc[UR10][R30.64+-0x10] ;  /* 0xfffff00a1e157981 */ /* 0x000f68000c1e9900 */
[----:B------:R-:W5:Y:S04]  /*0310*/  LDG.E.CONSTANT R24, desc[UR10][R30.64+-0xc] ;  /* 0xfffff40a1e187981 */ /* 0x000f68000c1e9900 */
[----:B------:R-:W5:Y:S04]  /*0320*/  LDG.E.CONSTANT R29, desc[UR10][R30.64+-0x8] ;  /* 0xfffff80a1e1d7981 */ /* 0x000f68000c1e9900 */
[----:B------:R-:W5:Y:S04]  /*0330*/  LDG.E.CONSTANT R28, desc[UR10][R30.64+-0x4] ;  /* 0xfffffc0a1e1c7981 */ /* 0x000f68000c1e9900 */
[----:B------:R-:W5:Y:S04]  /*0340*/  LDG.E.CONSTANT R23, desc[UR10][R30.64] ;  /* 0x0000000a1e177981 */ /* 0x000f68000c1e9900 */
[----:B------:R-:W5:Y:S04]  /*0350*/  LDG.E.CONSTANT R27, desc[UR10][R30.64+0x4] ;  /* 0x0000040a1e1b7981 */ /* 0x000f68000c1e9900 */
[----:B------:R-:W5:Y:S04]  /*0360*/  LDG.E.CONSTANT R25, desc[UR10][R30.64+0x18] ;  /* 0x0000180a1e197981 */ /* 0x000f68000c1e9900 */
[----:B------:R-:W5:Y:S01]  /*0370*/  LDG.E.CONSTANT R26, desc[UR10][R30.64+0x1c] ;  /* 0x00001c0a1e1a7981 */ /* 0x000f62000c1e9900 */
[----:B0-----:R-:W-:-:S03]  /*0380*/  FFMA R8, R12, R8, R17 ;  /* 0x000000080c087223 */ /* 0x001fc60000000011 */
[----:B------:R-:W5:Y:S01]  /*0390*/  LDG.E.CONSTANT R17, desc[UR10][R30.64+0x8] ;  /* 0x0000080a1e117981 */ /* 0x000f62000c1e9900 */
[----:B--2---:R-:W-:-:S04]  /*03a0*/  FFMA R9, R13, R9, R8 ;  /* 0x000000090d097223 */ /* 0x004fc80000000008 */
[----:B---3--:R-:W-:Y:S02]  /*03b0*/  FFMA R9, R14, R10, R9 ;  /* 0x0000000a0e097223 */ /* 0x008fe40000000009 */
[----:B------:R-:W5:Y:S02]  /*03c0*/  LDS.128 R12, [UR8+-0x10] ;  /* 0xfffff008ff0c7984 */ /* 0x000f640008000c00 */
[----:B----4-:R-:W-:Y:S02]  /*03d0*/  FFMA R8, R22, R11, R9 ;  /* 0x0000000b16087223 */ /* 0x010fe40000000009 */
[----:B------:R-:W2:Y:S02]  /*03e0*/  LDG.E.CONSTANT R22, desc[UR10][R30.64+0xc] ;  /* 0x00000c0a1e167981 */ /* 0x000ea4000c1e9900 */
[----:B-----5:R-:W-:Y:S02]  /*03f0*/  FFMA R9, R21, R12, R8 ;  /* 0x0000000c15097223 */ /* 0x020fe40000000008 */
[----:B------:R-:W3:Y:S02]  /*0400*/  LDG.E.CONSTANT R21, desc[UR10][R30.64+0x10] ;  /* 0x0000100a1e157981 */ /* 0x000ee4000c1e9900 */
[----:B------:R-:W-:-:S02]  /*0410*/  FFMA R8, R24, R13, R9 ;  /* 0x0000000d18087223 */ /* 0x000fc40000000009 */
[----:B------:R-:W4:Y:S02]  /*0420*/  LDG.E.CONSTANT R24, desc[UR10][R30.64+0x14] ;  /* 0x0000140a1e187981 */ /* 0x000f24000c1e9900 */
[----:B------:R-:W-:Y:S02]  /*0430*/  FFMA R29, R29, R14, R8 ;  /* 0x0000000e1d1d7223 */ /* 0x000fe40000000008 */
[----:B------:R-:W0:Y:S02]  /*0440*/  LDS.128 R8, [UR8] ;  /* 0x00000008ff087984 */ /* 0x000e240008000c00 */
[----:B------:R-:W-:Y:S02]  /*0450*/  FFMA R28, R28, R15, R29 ;  /* 0x0000000f1c1c7223 */ /* 0x000fe4000000001d */
[----:B------:R-:W3:Y:S01]  /*0460*/  LDS.128 R12, [UR8+0x10] ;  /* 0x00001008ff0c7984 */ /* 0x000ee20008000c00 */
[----:B------:R-:W-:-:S04]  /*0470*/  IADD3 R20, PT, PT, R20, 0x10, RZ ;  /* 0x0000001014147810 */ /* 0x000fc80007ffe0ff */
[----:B------:R-:W-:Y:S01]  /*0480*/  ISETP.NE.AND P1, PT, R20, RZ, PT ;  /* 0x000000ff1400720c */ /* 0x000fe20003f25270 */
[----:B------:R-:W-:Y:S01]  /*0490*/  UIADD3 UR8, UPT, UPT, UR8, 0x40, URZ ;  /* 0x0000004008087890 */ /* 0x000fe2000fffe0ff */
[----:B------:R-:W-:Y:S01]  /*04a0*/  IADD3 R18, PT, PT, R18, 0x10, RZ ;  /* 0x0000001012127810 */ /* 0x000fe20007ffe0ff */
[----:B0-----:R-:W-:-:S04]  /*04b0*/  FFMA R8, R23, R8, R28 ;  /* 0x0000000817087223 */ /* 0x001fc8000000001c */
[----:B------:R-:W-:-:S04]  /*04c0*/  FFMA R8, R27, R9, R8 ;  /* 0x000000091b087223 */ /* 0x000fc80000000008 */
[----:B------:R-:W-:-:S04]  /*04d0*/  FFMA R17, R17, R10, R8 ;  /* 0x0000000a11117223 */ /* 0x000fc80000000008 */
[----:B--2---:R-:W-:-:S04]  /*04e0*/  FFMA R22, R22, R11, R17 ;  /* 0x0000000b16167223 */ /* 0x004fc80000000011 */
[----:B---3--:R-:W-:-:S04]  /*04f0*/  FFMA R21, R21, R12, R22 ;  /* 0x0000000c15157223 */ /* 0x008fc80000000016 */
[----:B----4-:R-:W-:-:S04]  /*0500*/  FFMA R24, R24, R13, R21 ;  /* 0x0000000d18187223 */ /* 0x010fc80000000015 */
[----:B------:R-:W-:-:S04]  /*0510*/  FFMA R25, R25, R14, R24 ;  /* 0x0000000e19197223 */ /* 0x000fc80000000018 */
[----:B------:R-:W-:Y:S01]  /*0520*/  FFMA R17, R26, R15, R25 ;  /* 0x0000000f1a117223 */ /* 0x000fe20000000019 */
[----:B------:R-:W-:Y:S06]  /*0530*/  @P1 BRA `(.L_x_87) ;  /* 0xfffffffc00501947 */ /* 0x000fec000383ffff */
.L_x_86:
[----:B------:R-:W-:Y:S01]  /*0540*/  LOP3.LUT R27, R16, 0x7, RZ, 0xc0, !PT ;  /* 0x00000007101b7812 */ /* 0x000fe200078ec0ff */
[----:B------:R-:W-:Y:S06]  /*0550*/  @!P0 BRA `(.L_x_85) ;  /* 0x0000000000f08947 */ /* 0x000fec0003800000 */
[----:B------:R-:W-:Y:S02]  /*0560*/  ISETP.GE.U32.AND P0, PT, R19, 0x8, PT ;  /* 0x000000081300780c */ /* 0x000fe40003f06070 */
[----:B------:R-:W-:-:S11]  /*0570*/  ISETP.NE.AND P1, PT, R27, RZ, PT ;  /* 0x000000ff1b00720c */ /* 0x000fd60003f25270 */
[----:B------:R-:W-:Y:S05]  /*0580*/  @!P0 BRA `(.L_x_88) ;  /* 0x00000000005c8947 */ /* 0x000fea0003800000 */
[----:B------:R-:W0:Y:S01]  /*0590*/  LDC.64 R18, c[0x0][0x380] ;  /* 0x0000e000ff127b82 */ /* 0x000e220000000a00 */
[----:B------:R-:W-:-:S05]  /*05a0*/  IADD3 R9, PT, PT, R7, R0, RZ ;  /* 0x0000000007097210 */ /* 0x000fca0007ffe0ff */
[----:B0-----:R-:W-:-:S05]  /*05b0*/  IMAD.WIDE R18, R9, 0x4, R18 ;  /* 0x0000000409127825 */ /* 0x001fca00078e0212 */
[----:B------:R-:W2:Y:S04]  /*05c0*/  LDG.E.CONSTANT R28, desc[UR10][R18.64] ;  /* 0x0000000a121c7981 */ /* 0x000ea8000c1e9900 */
[----:B------:R-:W3:Y:S04]  /*05d0*/  LDG.E.CONSTANT R24, desc[UR10][R18.64+0x4] ;  /* 0x0000040a12187981 */ /* 0x000ee8000c1e9900 */
[----:B------:R-:W4:Y:S04]  /*05e0*/  LDG.E.CONSTANT R25, desc[UR10][R18.64+0x8] ;  /* 0x0000080a12197981 */ /* 0x000f28000c1e9900 */
[----:B------:R-:W5:Y:S04]  /*05f0*/  LDG.E.CONSTANT R22, desc[UR10][R18.64+0xc] ;  /* 0x00000c0a12167981 */ /* 0x000f68000c1e9900 */
[----:B------:R-:W5:Y:S04]  /*0600*/  LDG.E.CONSTANT R23, desc[UR10][R18.64+0x10] ;  /* 0x0000100a12177981 */ /* 0x000f68000c1e9900 */
[----:B------:R-:W5:Y:S04]  /*0610*/  LDG.E.CONSTANT R20, desc[UR10][R18.64+0x14] ;  /* 0x0000140a12147981 */ /* 0x000f68000c1e9900 */
[----:B------:R-:W5:Y:S04]  /*0620*/  LDG.E.CONSTANT R21, desc[UR10][R18.64+0x18] ;  /* 0x0000180a12157981 */ /* 0x000f68000c1e9900 */
[----:B------:R-:W5:Y:S01]  /*0630*/  LDG.E.CONSTANT R26, desc[UR10][R18.64+0x1c] ;  /* 0x00001c0a121a7981 */ /* 0x000f62000c1e9900 */
[----:B------:R-:W-:-:S02]  /*0640*/  LEA R29, R0, UR5, 0x2 ;  /* 0x00000005001d7c11 */ /* 0x000fc4000f8e10ff */
[----:B------:R-:W-:-:S03]  /*0650*/  IADD3 R0, PT, PT, R0, 0x8, RZ ;  /* 0x0000000800007810 */ /* 0x000fc60007ffe0ff */
[----:B------:R-:W2:Y:S04]  /*0660*/  LDS.128 R8, [R29] ;  /* 0x000000001d087984 */ /* 0x000ea80000000c00 */
[----:B------:R-:W0:Y:S01]  /*0670*/  LDS.128 R12, [R29+0x10] ;  /* 0x000010001d0c7984 */ /* 0x000e220000000c00 */
[----:B--2---:R-:W-:-:S04]  /*0680*/  FFMA R17, R28, R8, R17 ;  /* 0x000000081c117223 */ /* 0x004fc80000000011 */
[----:B---3--:R-:W-:-:S04]  /*0690*/  FFMA R24, R24, R9, R17 ;  /* 0x0000000918187223 */ /* 0x008fc80000000011 */
[----:B----4-:R-:W-:-:S04]  /*06a0*/  FFMA R25, R25, R10, R24 ;  /* 0x0000000a19197223 */ /* 0x010fc80000000018 */
[----:B-----5:R-:W-:-:S04]  /*06b0*/  FFMA R22, R22, R11, R25 ;  /* 0x0000000b16167223 */ /* 0x020fc80000000019 */
[----:B0-----:R-:W-:-:S04]  /*06c0*/  FFMA R23, R23, R12, R22 ;  /* 0x0000000c17177223 */ /* 0x001fc80000000016 */
[----:B------:R-:W-:-:S04]  /*06d0*/  FFMA R20, R20, R13, R23 ;  /* 0x0000000d14147223 */ /* 0x000fc80000000017 */
[----:B------:R-:W-:-:S04]  /*06e0*/  FFMA R21, R21, R14, R20 ;  /* 0x0000000e15157223 */ /* 0x000fc80000000014 */
[----:B------:R-:W-:-:S07]  /*06f0*/  FFMA R17, R26, R15, R21 ;  /* 0x0000000f1a117223 */ /* 0x000fce0000000015 */
.L_x_88:
[----:B------:R-:W-:Y:S05]  /*0700*/  @!P1 BRA `(.L_x_85) ;  /* 0x0000000000849947 */ /* 0x000fea0003800000 */
[----:B------:R-:W-:Y:S02]  /*0710*/  ISETP.GE.U32.AND P0, PT, R27, 0x4, PT ;  /* 0x000000041b00780c */ /* 0x000fe40003f06070 */
[----:B------:R-:W-:-:S04]  /*0720*/  LOP3.LUT R16, R16, 0x3, RZ, 0xc0, !PT ;  /* 0x0000000310107812 */ /* 0x000fc800078ec0ff */
[----:B------:R-:W-:-:S07]  /*0730*/  ISETP.NE.AND P1, PT, R16, RZ, PT ;  /* 0x000000ff1000720c */ /* 0x000fce0003f25270 */
[----:B------:R-:W-:Y:S06]  /*0740*/  @!P0 BRA `(.L_x_89) ;  /* 0x0000000000388947 */ /* 0x000fec0003800000 */
[----:B------:R-:W0:Y:S01]  /*0750*/  LDC.64 R8, c[0x0][0x380] ;  /* 0x0000e000ff087b82 */ /* 0x000e220000000a00 */
[----:B------:R-:W-:-:S05]  /*0760*/  IADD3 R13, PT, PT, R7, R0, RZ ;  /* 0x00000000070d7210 */ /* 0x000fca0007ffe0ff */
[----:B0-----:R-:W-:-:S05]  /*0770*/  IMAD.WIDE R12, R13, 0x4, R8 ;  /* 0x000000040d0c7825 */ /* 0x001fca00078e0208 */
[----:B------:R-:W2:Y:S04]  /*0780*/  LDG.E.CONSTANT R14, desc[UR10][R12.64] ;  /* 0x0000000a0c0e7981 */ /* 0x000ea8000c1e9900 */
[----:B------:R-:W3:Y:S04]  /*0790*/  LDG.E.CONSTANT R15, desc[UR10][R12.64+0x4] ;  /* 0x0000040a0c0f7981 */ /* 0x000ee8000c1e9900 */
[----:B------:R-:W4:Y:S04]  /*07a0*/  LDG.E.CONSTANT R18, desc[UR10][R12.64+0x8] ;  /* 0x0000080a0c127981 */ /* 0x000f28000c1e9900 */
[----:B------:R-:W5:Y:S01]  /*07b0*/  LDG.E.CONSTANT R19, desc[UR10][R12.64+0xc] ;  /* 0x00000c0a0c137981 */ /* 0x000f62000c1e9900 */
[----:B------:R-:W-:-:S02]  /*07c0*/  LEA R8, R0, UR5, 0x2 ;  /* 0x0000000500087c11 */ /* 0x000fc4000f8e10ff */
[----:B------:R-:W-:-:S04]  /*07d0*/  IADD3 R0, PT, PT, R0, 0x4, RZ ;  /* 0x0000000400007810 */ /* 0x000fc80007ffe0ff */
[----:B------:R-:W2:Y:S02]  /*07e0*/  LDS.128 R8, [R8] ;  /* 0x0000000008087984 */ /* 0x000ea40000000c00 */
[----:B--2---:R-:W-:-:S04]  /*07f0*/  FFMA R14, R14, R8, R17 ;  /* 0x000000080e0e7223 */ /* 0x004fc80000000011 */
[----:B---3--:R-:W-:-:S04]  /*0800*/  FFMA R9, R15, R9, R14 ;  /* 0x000000090f097223 */ /* 0x008fc8000000000e */
[----:B----4-:R-:W-:-:S04]  /*0810*/  FFMA R10, R18, R10, R9 ;  /* 0x0000000a120a7223 */ /* 0x010fc80000000009 */
[----:B-----5:R-:W-:-:S07]  /*0820*/  FFMA R17, R19, R11, R10 ;  /* 0x0000000b13117223 */ /* 0x020fce000000000a */
.L_x_89:
[----:B------:R-:W-:Y:S05]  /*0830*/  @!P1 BRA `(.L_x_85) ;  /* 0x0000000000389947 */ /* 0x000fea0003800000 */
[----:B------:R-:W0:Y:S01]  /*0840*/  LDC.64 R12, c[0x0][0x380] ;  /* 0x0000e000ff0c7b82 */ /* 0x000e220000000a00 */
[----:B------:R-:W-:-:S05]  /*0850*/  IADD3 R7, PT, PT, R7, R0, RZ ;  /* 0x0000000007077210 */ /* 0x000fca0007ffe0ff */
[----:B0-----:R-:W-:-:S05]  /*0860*/  IMAD.WIDE R12, R7, 0x4, R12 ;  /* 0x00000004070c7825 */ /* 0x001fca00078e020c */
[----:B------:R-:W2:Y:S01]  /*0870*/  LDG.E.CONSTANT R14, desc[UR10][R12.64] ;  /* 0x0000000a0c0e7981 */ /* 0x000ea2000c1e9900 */
[----:B------:R-:W-:Y:S02]  /*0880*/  LEA R8, R0, UR5, 0x2 ;  /* 0x0000000500087c11 */ /* 0x000fe4000f8e10ff */
[----:B------:R-:W-:-:S04]  /*0890*/  ISETP.NE.AND P0, PT, R16, 0x1, PT ;  /* 0x000000011000780c */ /* 0x000fc80003f05270 */
[----:B------:R-:W2:Y:S02]  /*08a0*/  LDS.128 R8, [R8] ;  /* 0x0000000008087984 */ /* 0x000ea40000000c00 */
[----:B--2---:R-:W-:-:S07]  /*08b0*/  FFMA R17, R14, R8, R17 ;  /* 0x000000080e117223 */ /* 0x004fce0000000011 */
[----:B------:R-:W-:Y:S05]  /*08c0*/  @!P0 BRA `(.L_x_85) ;  /* 0x0000000000148947 */ /* 0x000fea0003800000 */
[----:B------:R-:W-:Y:S01]  /*08d0*/  ISETP.NE.AND P0, PT, R16, 0x2, PT ;  /* 0x000000021000780c */ /* 0x000fe20003f05270 */
[----:B------:R-:W2:-:S12]  /*08e0*/  LDG.E.CONSTANT R0, desc[UR10][R12.64+0x4] ;  /* 0x0000040a0c007981 */ /* 0x000e98000c1e9900 */
[----:B------:R-:W3:Y:S01]  /*08f0*/  @P0 LDG.E.CONSTANT R8, desc[UR10][R12.64+0x8] ;  /* 0x0000080a0c080981 */ /* 0x000ee2000c1e9900 */
[----:B--2---:R-:W-:-:S04]  /*0900*/  FFMA R17, R0, R9, R17 ;  /* 0x0000000900117223 */ /* 0x004fc80000000011 */
[----:B---3--:R-:W-:-:S07]  /*0910*/  @P0 FFMA R17, R8, R10, R17 ;  /* 0x0000000a08110223 */ /* 0x008fce0000000011 */
.L_x_85:
[----:B------:R-:W-:Y:S01]  /*0920*/  UIADD3 UR4, UPT, UPT, UR4, 0x100, URZ ;  /* 0x0000010004047890 */ /* 0x000fe2000fffe0ff */
[----:B------:R-:W-:Y:S01]  /*0930*/  BAR.SYNC.DEFER_BLOCKING 0x0 ;  /* 0x0000000000007b1d */ /* 0x000fe20000010000 */
[----:B----4-:R-:W-:-:S04]  /*0940*/  IADD3 R4, PT, PT, R4, -0x100, RZ ;  /* 0xffffff0004047810 */ /* 0x010fc80007ffe0ff */
[----:B------:R-:W-:-:S13]  /*0950*/  ISETP.LE.AND P0, PT, R5, UR4, PT ;  /* 0x0000000405007c0c */ /* 0x000fda000bf03270 */
[----:B------:R-:W-:Y:S05]  /*0960*/  @!P0 BRA `(.L_x_90) ;  /* 0xfffffff400e88947 */ /* 0x000fea000383ffff */
[----:B------:R-:W-:-:S13]  /*0970*/  ISETP.NE.AND P0, PT, R3, RZ, PT ;  /* 0x000000ff0300720c */ /* 0x000fda0003f05270 */
[----:B------:R-:W-:Y:S05]  /*0980*/  @P0 EXIT ;  /* 0x000000000000094d */ /* 0x000fea0003800000 */
[----:B------:R-:W1:Y:S02]  /*0990*/  LDC.64 R4, c[0x0][0x390] ;  /* 0x0000e400ff047b82 */ /* 0x000e640000000a00 */
[----:B-1----:R-:W-:-:S05]  /*09a0*/  IMAD.WIDE.U32 R2, R2, 0x4, R4 ;  /* 0x0000000402027825 */ /* 0x002fca00078e0004 */
[----:B------:R-:W-:Y:S01]  /*09b0*/  STG.E desc[UR10][R2.64], R17 ;  /* 0x0000001102007986 */ /* 0x000fe2000c10190a */
[----:B------:R-:W-:Y:S05]  /*09c0*/  EXIT ;  /* 0x000000000000794d */ /* 0x000fea0003800000 */
.L_x_91:
        /* <DEDUP_REMOVED lines=11> */
.L_x_130:


//--------------------- .text.compute_normalized_laplacian --------------------------
	.section	.text.compute_normalized_laplacian,"ax",@progbits
	.align	128
        .global         compute_normalized_laplacian
        .type           compute_normalized_laplacian,@function
        .size           compute_normalized_laplacian,(.L_x_131 - compute_normalized_laplacian)
        .other          compute_normalized_laplacian,@"STO_CUDA_ENTRY STV_DEFAULT"
compute_normalized_laplacian:
.text.compute_normalized_laplacian:
[----:B------:R-:W-:Y:S01]  /*0000*/  LDC R1, c[0x0][0x37c] ;  /* 0x0000df00ff017b82 */ /* 0x000fe20000000800 */
[----:B------:R-:W0:Y:S07]  /*0010*/  S2R R0, SR_TID.Y ;  /* 0x0000000000007919 */ /* 0x000e2e0000002200 */
[----:B------:R-:W0:Y:S01]  /*0020*/  S2UR UR4, SR_CTAID.Y ;  /* 0x00000000000479c3 */ /* 0x000e220000002600 */
[----:B------:R-:W1:Y:S01]  /*0030*/  LDCU UR6, c[0x0][0x398] ;  /* 0x00007300ff0677ac */ /* 0x000e620008000800 */
[----:B------:R-:W2:Y:S06]  /*0040*/  S2R R3, SR_TID.X ;  /* 0x0000000000037919 */ /* 0x000eac0000002100 */
[----:B------:R-:W0:Y:S08]  /*0050*/  LDC R11, c[0x0][0x364] ;  /* 0x0000d900ff0b7b82 */ /* 0x000e300000000800 */
[----:B------:R-:W2:Y:S08]  /*0060*/  S2UR UR5, SR_CTAID.X ;  /* 0x00000000000579c3 */ /* 0x000eb00000002500 */
[----:B------:R-:W2:Y:S01]  /*0070*/  LDC R2, c[0x0][0x360] ;  /* 0x0000d800ff027b82 */ /* 0x000ea20000000800 */
[----:B0-----:R-:W-:-:S02]  /*0080*/  IMAD R11, R11, UR4, R0 ;  /* 0x000000040b0b7c24 */ /* 0x001fc4000f8e0200 */
[----:B--2---:R-:W-:-:S05]  /*0090*/  IMAD R0, R2, UR5, R3 ;  /* 0x0000000502007c24 */ /* 0x004fca000f8e0203 */
[----:B------:R-:W-:-:S04]  /*00a0*/  VIMNMX R2, PT, PT, R11, R0, !PT ;  /* 0x000000000b027248 */ /* 0x000fc80007fe0100 */
[----:B-1----:R-:W-:-:S13]  /*00b0*/  ISETP.GE.AND P0, PT, R2, UR6, PT ;  /* 0x0000000602007c0c */ /* 0x002fda000bf06270 */
[----:B------:R-:W-:Y:S05]  /*00c0*/  @P0 EXIT ;  /* 0x000000000000094d */ /* 0x000fea0003800000 */
[----:B------:R-:W0:Y:S01]  /*00d0*/  LDC.64 R2, c[0x0][0x390] ;  /* 0x0000e400ff027b82 */ /* 0x000e220000000a00 */
[C---:B------:R-:W-:Y:S01]  /*00e0*/  ISETP.NE.AND P0, PT, R11.reuse, R0, PT ;  /* 0x000000000b00720c */ /* 0x040fe20003f05270 */
[----:B------:R-:W-:Y:S01]  /*00f0*/  IMAD R5, R11, UR6, R0 ;  /* 0x000000060b057c24 */ /* 0x000fe2000f8e0200 */
[----:B------:R-:W1:Y:S01]  /*0100*/  LDCU.64 UR4, c[0x0][0x358] ;  /* 0x00006b00ff0477ac */ /* 0x000e620008000a00 */
[----:B------:R-:W-:Y:S01]  /*0110*/  BSSY.RECONVERGENT B0, `(.L_x_92) ;  /* 0x000001c000007945 */ /* 0x000fe20003800200 */
[----:B------:R-:W-:Y:S02]  /*0120*/  HFMA2 R13, -RZ, RZ, 1.875, 0 ;  /* 0x3f800000ff0d7431 */ /* 0x000fe400000001ff */
[----:B0-----:R-:W-:-:S07]  /*0130*/  IMAD.WIDE R2, R5, 0x4, R2 ;  /* 0x0000000405027825 */ /* 0x001fce00078e0202 */
[----:B-1----:R-:W-:Y:S05]  /*0140*/  @!P0 BRA `(.L_x_93) ;  /* 0x0000000000608947 */ /* 0x002fea0003800000 */
[----:B------:R-:W0:Y:S01]  /*0150*/  LDC.64 R4, c[0x0][0x388] ;  /* 0x0000e200ff047b82 */ /* 0x000e220000000a00 */
[----:B------:R-:W-:-:S07]  /*0160*/  IMAD R13, R11, UR6, R0 ;  /* 0x000000060b0d7c24 */ /* 0x000fce000f8e0200 */
[----:B------:R-:W1:Y:S01]  /*0170*/  LDC.64 R8, c[0x0][0x380] ;  /* 0x0000e000ff087b82 */ /* 0x000e620000000a00 */
[----:B0-----:R-:W-:-:S04]  /*0180*/  IMAD.WIDE R6, R0, 0x4, R4 ;  /* 0x0000000400067825 */ /* 0x001fc800078e0204 */
[----:B------:R-:W-:Y:S02]  /*0190*/  IMAD.WIDE.U32 R4, R11, 0x4, R4 ;  /* 0x000000040b047825 */ /* 0x000fe400078e0004 */
[----:B------:R-:W2:Y:S02]  /*01a0*/  LDG.E.CONSTANT R6, desc[UR4][R6.64] ;  /* 0x0000000406067981 */ /* 0x000ea4000c1e9900 */
[----:B-1----:R-:W-:Y:S02]  /*01b0*/  IMAD.WIDE R8, R13, 0x4, R8 ;  /* 0x000000040d087825 */ /* 0x002fe400078e0208 */
[----:B------:R-:W3:Y:S04]  /*01c0*/  LDG.E.CONSTANT R4, desc[UR4][R4.64] ;  /* 0x0000000404047981 */ /* 0x000ee8000c1e9900 */
[----:B------:R-:W4:Y:S01]  /*01d0*/  LDG.E.CONSTANT R8, desc[UR4][R8.64] ;  /* 0x0000000408087981 */ /* 0x000f22000c1e9900 */
[----:B------:R-:W-:-:S02]  /*01e0*/  MOV R13, RZ ;  /* 0x000000ff000d7202 */ /* 0x000fc40000000f00 */
[----:B--2---:R-:W-:-:S04]  /*01f0*/  FSETP.GT.AND P0, PT, R6, 1.00000001335143196e-10, PT ;  /* 0x2edbe6ff0600780b */ /* 0x004fc80003f04000 */
[----:B---3--:R-:W-:-:S04]  /*0200*/  FSETP.LEU.OR P0, PT, R4, 1.00000001335143196e-10, !P0 ;  /* 0x2edbe6ff0400780b */ /* 0x008fc8000470b400 */
[----:B----4-:R-:W-:-:S13]  /*0210*/  FSETP.LEU.OR P0, PT, R8, RZ, P0 ;  /* 0x000000ff0800720b */ /* 0x010fda000070b400 */
        /* <DEDUP_REMOVED lines=11> */
.L_x_93:
[----:B------:R-:W-:Y:S05]  /*02d0*/  BSYNC.RECONVERGENT B0 ;  /* 0x0000000000007941 */ /* 0x000fea0003800200 */
.L_x_92:
[----:B------:R-:W-:Y:S01]  /*02e0*/  STG.E desc[UR4][R2.64], R13 ;  /* 0x0000000d02007986 */ /* 0x000fe2000c101904 */
[----:B------:R-:W-:Y:S05]  /*02f0*/  EXIT ;  /* 0x000000000000794d */ /* 0x000fea0003800000 */
.L_x_94:
        /* <DEDUP_REMOVED lines=16> */
.L_x_131:


//--------------------- .text.compute_degrees     --------------------------
	.section	.text.compute_degrees,"ax",@progbits
	.align	128
        .global         compute_degrees
        .type           compute_degrees,@function
        .size           compute_degrees,(.L_x_132 - compute_degrees)
        .other          compute_degrees,@"STO_CUDA_ENTRY STV_DEFAULT"
compute_degrees:
.text.compute_degrees:
        /* <DEDUP_REMOVED lines=8> */
[----:B------:R-:W-:Y:S01]  /*0080*/  UISETP.GE.AND UP0, UPT, UR12, 0x1, UPT ;  /* 0x000000010c00788c */ /* 0x000fe2000bf06270 */
[----:B------:R-:W-:Y:S01]  /*0090*/  HFMA2 R0, -RZ, RZ, 0, 0 ;  /* 0x00000000ff007431 */ /* 0x000fe200000001ff */
[----:B------:R-:W0:Y:S07]  /*00a0*/  LDCU.64 UR10, c[0x0][0x358] ;  /* 0x00006b00ff0a77ac */ /* 0x000e2e0008000a00 */
[----:B------:R-:W-:Y:S05]  /*00b0*/  BRA.U !UP0, `(.L_x_95) ;  /* 0x0000000508a87547 */ /* 0x000fea000b800000 */
[----:B------:R-:W-:Y:S02]  /*00c0*/  UISETP.GE.U32.AND UP1, UPT, UR12, 0x10, UPT ;  /* 0x000000100c00788c */ /* 0x000fe4000bf26070 */
[----:B------:R-:W-:Y:S01]  /*00d0*/  IMAD R3, R2, UR12, RZ ;  /* 0x0000000c02037c24 */ /* 0x000fe2000f8e02ff */
[----:B------:R-:W-:Y:S01]  /*00e0*/  ULOP3.LUT UR8, UR12, 0xf, URZ, 0xc0, !UPT ;  /* 0x0000000f0c087892 */ /* 0x000fe2000f8ec0ff */
[----:B------:R-:W-:Y:S01]  /*00f0*/  MOV R0, RZ ;  /* 0x000000ff00007202 */ /* 0x000fe20000000f00 */
[----:B------:R-:W-:Y:S02]  /*0100*/  UMOV UR4, URZ ;  /* 0x000000ff00047c82 */ /* 0x000fe40008000000 */
[----:B------:R-:W-:Y:S02]  /*0110*/  UISETP.NE.AND UP0, UPT, UR8, URZ, UPT ;  /* 0x000000ff0800728c */ /* 0x000fe4000bf05270 */
[----:B------:R-:W-:Y:S09]  /*0120*/  BRA.U !UP1, `(.L_x_96) ;  /* 0x0000000109b87547 */ /* 0x000ff2000b800000 */
[----:B------:R-:W1:Y:S01]  /*0130*/  LDCU.64 UR6, c[0x0][0x380] ;  /* 0x00007000ff0677ac */ /* 0x000e620008000a00 */
[----:B------:R-:W-:Y:S02]  /*0140*/  MOV R0, RZ ;  /* 0x000000ff00007202 */ /* 0x000fe40000000f00 */
[----:B------:R-:W-:Y:S01]  /*0150*/  MOV R6, R3 ;  /* 0x0000000300067202 */ /* 0x000fe20000000f00 */
[----:B------:R-:W-:-:S04]  /*0160*/  ULOP3.LUT UR4, UR12, 0x7ffffff0, URZ, 0xc0, !UPT ;  /* 0x7ffffff00c047892 */ /* 0x000fc8000f8ec0ff */
[----:B------:R-:W-:Y:S02]  /*0170*/  UIADD3 UR9, UPT, UPT, -UR4, URZ, URZ ;  /* 0x000000ff04097290 */ /* 0x000fe4000fffe1ff */
[----:B-1----:R-:W-:-:S04]  /*0180*/  UIADD3 UR5, UP1, UPT, UR6, 0x20, URZ ;  /* 0x0000002006057890 */ /* 0x002fc8000ff3e0ff */
[----:B------:R-:W-:-:S12]  /*0190*/  UIADD3.X UR6, UPT, UPT, URZ, UR7, URZ, UP1, !UPT ;  /* 0x00000007ff067290 */ /* 0x000fd80008ffe4ff */
.L_x_97:
[----:B------:R-:W-:Y:S02]  /*01a0*/  MOV R4, UR5 ;  /* 0x0000000500047c02 */ /* 0x000fe40008000f00 */
[----:B------:R-:W-:-:S03]  /*01b0*/  MOV R5, UR6 ;  /* 0x0000000600057c02 */ /* 0x000fc60008000f00 */
[----:B------:R-:W-:-:S05]  /*01c0*/  IMAD.WIDE R4, R6, 0x4, R4 ;  /* 0x0000000406047825 */ /* 0x000fca00078e0204 */
[----:B0-----:R-:W2:Y:S04]  /*01d0*/  LDG.E.CONSTANT R15, desc[UR10][R4.64+-0x20] ;  /* 0xffffe00a040f7981 */ /* 0x001ea8000c1e9900 */
        /* <DEDUP_REMOVED lines=15> */
[----:B------:R-:W-:Y:S01]  /*02d0*/  UIADD3 UR9, UPT, UPT, UR9, 0x10, URZ ;  /* 0x0000001009097890 */ /* 0x000fe2000fffe0ff */
[----:B------:R-:W-:-:S03]  /*02e0*/  IADD3 R6, PT, PT, R6, 0x10, RZ ;  /* 0x0000001006067810 */ /* 0x000fc60007ffe0ff */
[----:B------:R-:W-:Y:S01]  /*02f0*/  UISETP.NE.AND UP1, UPT, UR9, URZ, UPT ;  /* 0x000000ff0900728c */ /* 0x000fe2000bf25270 */
[----:B--2---:R-:W-:-:S04]  /*0300*/  FADD R15, R15, R0 ;  /* 0x000000000f0f7221 */ /* 0x004fc80000000000 */
[----:B---3--:R-:W-:-:S04]  /*0310*/  FADD R15, R15, R16 ;  /* 0x000000100f0f7221 */ /* 0x008fc80000000000 */
[----:B----4-:R-:W-:-:S04]  /*0320*/  FADD R15, R15, R18 ;  /* 0x000000120f0f7221 */ /* 0x010fc80000000000 */
[----:B-----5:R-:W-:-:S04]  /*0330*/  FADD R15, R15, R20 ;  /* 0x000000140f0f7221 */ /* 0x020fc80000000000 */
[----:B------:R-:W-:-:S04]  /*0340*/  FADD R15, R15, R22 ;  /* 0x000000160f0f7221 */ /* 0x000fc80000000000 */
        /* <DEDUP_REMOVED lines=10> */
[----:B------:R-:W-:Y:S01]  /*03f0*/  FADD R0, R7, R14 ;  /* 0x0000000e07007221 */ /* 0x000fe20000000000 */
[----:B------:R-:W-:Y:S06]  /*0400*/  BRA.U UP1, `(.L_x_97) ;  /* 0xfffffffd01647547 */ /* 0x000fec000b83ffff */
.L_x_96:
[----:B------:R-:W-:Y:S05]  /*0410*/  BRA.U !UP0, `(.L_x_95) ;  /* 0x0000000108d07547 */ /* 0x000fea000b800000 */
[----:B------:R-:W-:Y:S02]  /*0420*/  UISETP.GE.U32.AND UP0, UPT, UR8, 0x8, UPT ;  /* 0x000000080800788c */ /* 0x000fe4000bf06070 */
[----:B------:R-:W-:-:S04]  /*0430*/  ULOP3.LUT UR6, UR12, 0x7, URZ, 0xc0, !UPT ;  /* 0x000000070c067892 */ /* 0x000fc8000f8ec0ff */
[----:B------:R-:W-:-:S03]  /*0440*/  UISETP.NE.AND UP1, UPT, UR6, URZ, UPT ;  /* 0x000000ff0600728c */ /* 0x000fc6000bf25270 */
[----:B------:R-:W-:Y:S08]  /*0450*/  BRA.U !UP0, `(.L_x_98) ;  /* 0x0000000108507547 */ /* 0x000ff0000b800000 */
[----:B------:R-:W1:Y:S01]  /*0460*/  LDC.64 R4, c[0x0][0x380] ;  /* 0x0000e000ff047b82 */ /* 0x000e620000000a00 */
[----:B------:R-:W-:-:S05]  /*0470*/  IADD3 R7, PT, PT, R3, UR4, RZ ;  /* 0x0000000403077c10 */ /* 0x000fca000fffe0ff */
[----:B-1----:R-:W-:-:S05]  /*0480*/  IMAD.WIDE R4, R7, 0x4, R4 ;  /* 0x0000000407047825 */ /* 0x002fca00078e0204 */
[----:B0-----:R-:W2:Y:S04]  /*0490*/  LDG.E.CONSTANT R7, desc[UR10][R4.64] ;  /* 0x0000000a04077981 */ /* 0x001ea8000c1e9900 */
[----:B------:R-:W3:Y:S04]  /*04a0*/  LDG.E.CONSTANT R6, desc[UR10][R4.64+0x4] ;  /* 0x0000040a04067981 */ /* 0x000ee8000c1e9900 */
[----:B------:R-:W4:Y:S04]  /*04b0*/  LDG.E.CONSTANT R9, desc[UR10][R4.64+0x8] ;  /* 0x0000080a04097981 */ /* 0x000f28000c1e9900 */
[----:B------:R-:W5:Y:S04]  /*04c0*/  LDG.E.CONSTANT R11, desc[UR10][R4.64+0xc] ;  /* 0x00000c0a040b7981 */ /* 0x000f68000c1e9900 */
[----:B------:R-:W5:Y:S04]  /*04d0*/  LDG.E.CONSTANT R13, desc[UR10][R4.64+0x10] ;  /* 0x0000100a040d7981 */ /* 0x000f68000c1e9900 */
[----:B------:R-:W5:Y:S04]  /*04e0*/  LDG.E.CONSTANT R15, desc[UR10][R4.64+0x14] ;  /* 0x0000140a040f7981 */ /* 0x000f68000c1e9900 */
[----:B------:R-:W5:Y:S04]  /*04f0*/  LDG.E.CONSTANT R17, desc[UR10][R4.64+0x18] ;  /* 0x0000180a04117981 */ /* 0x000f68000c1e9900 */
[----:B------:R-:W5:Y:S01]  /*0500*/  LDG.E.CONSTANT R19, desc[UR10][R4.64+0x1c] ;  /* 0x00001c0a04137981 */ /* 0x000f62000c1e9900 */
        /* <DEDUP_REMOVED lines=9> */
.L_x_98:
        /* <DEDUP_REMOVED lines=11> */
[----:B------:R-:W5:Y:S01]  /*0650*/  LDG.E.CONSTANT R11, desc[UR10][R4.64+0xc] ;  /* 0x00000c0a040b7981 */ /* 0x000f62000c1e9900 */
[----:B------:R-:W-:Y:S01]  /*0660*/  UIADD3 UR4, UPT, UPT, UR4, 0x4, URZ ;  /* 0x0000000404047890 */ /* 0x000fe2000fffe0ff */
[----:B--2---:R-:W-:-:S04]  /*0670*/  FADD R7, R0, R7 ;  /* 0x0000000700077221 */ /* 0x004fc80000000000 */
[----:B---3--:R-:W-:-:S04]  /*0680*/  FADD R6, R7, R6 ;  /* 0x0000000607067221 */ /* 0x008fc80000000000 */
[----:B----4-:R-:W-:-:S04]  /*0690*/  FADD R6, R6, R9 ;  /* 0x0000000906067221 */ /* 0x010fc80000000000 */
[----:B-----5:R-:W-:-:S07]  /*06a0*/  FADD R0, R6, R11 ;  /* 0x0000000b06007221 */ /* 0x020fce0000000000 */
.L_x_99:
[----:B------:R-:W-:Y:S05]  /*06b0*/  BRA.U !UP1, `(.L_x_95) ;  /* 0x0000000109287547 */ /* 0x000fea000b800000 */
[----:B------:R-:W1:Y:S01]  /*06c0*/  LDC.64 R6, c[0x0][0x380] ;  /* 0x0000e000ff067b82 */ /* 0x000e620000000a00 */
[----:B------:R-:W-:Y:S01]  /*06d0*/  IADD3 R3, PT, PT, R3, UR4, RZ ;  /* 0x0000000403037c10 */ /* 0x000fe2000fffe0ff */
[----:B------:R-:W-:-:S12]  /*06e0*/  UIADD3 UR5, UPT, UPT, -UR5, URZ, URZ ;  /* 0x000000ff05057290 */ /* 0x000fd8000fffe1ff */
.L_x_100:
[----:B-1----:R-:W-:-:S06]  /*06f0*/  IMAD.WIDE R4, R3, 0x4, R6 ;  /* 0x0000000403047825 */ /* 0x002fcc00078e0206 */
[----:B0-----:R-:W2:Y:S01]  /*0700*/  LDG.E.CONSTANT R5, desc[UR10][R4.64] ;  /* 0x0000000a04057981 */ /* 0x001ea2000c1e9900 */
[----:B------:R-:W-:Y:S01]  /*0710*/  UIADD3 UR5, UPT, UPT, UR5, 0x1, URZ ;  /* 0x0000000105057890 */ /* 0x000fe2000fffe0ff */
[----:B------:R-:W-:-:S03]  /*0720*/  IADD3 R3, PT, PT, R3, 0x1, RZ ;  /* 0x0000000103037810 */ /* 0x000fc60007ffe0ff */
[----:B------:R-:W-:Y:S01]  /*0730*/  UISETP.NE.AND UP0, UPT, UR5, URZ, UPT ;  /* 0x000000ff0500728c */ /* 0x000fe2000bf05270 */
[----:B--2---:R-:W-:-:S08]  /*0740*/  FADD R0, R5, R0 ;  /* 0x0000000005007221 */ /* 0x004fd00000000000 */
[----:B------:R-:W-:Y:S05]  /*0750*/  BRA.U UP0, `(.L_x_100) ;  /* 0xfffffffd00e47547 */ /* 0x000fea000b83ffff */
.L_x_95:
[----:B------:R-:W1:Y:S02]  /*0760*/  LDC.64 R4, c[0x0][0x388] ;  /* 0x0000e200ff047b82 */ /* 0x000e640000000a00 */
[----:B-1----:R-:W-:-:S05]  /*0770*/  IMAD.WIDE R2, R2, 0x4, R4 ;  /* 0x0000000402027825 */ /* 0x002fca00078e0204 */
[----:B0-----:R-:W-:Y:S01]  /*0780*/  STG.E desc[UR10][R2.64], R0 ;  /* 0x0000000002007986 */ /* 0x001fe2000c10190a */
[----:B------:R-:W-:Y:S05]  /*0790*/  EXIT ;  /* 0x000000000000794d */ /* 0x000fea0003800000 */
.L_x_101:
        /* <DEDUP_REMOVED lines=14> */
.L_x_132:


//--------------------- .text.build_contact_matrix --------------------------
	.section	.text.build_contact_matrix,"ax",@progbits
	.align	128
        .global         build_contact_matrix
        .type           build_contact_matrix,@function
        .size           build_contact_matrix,(.L_x_124 - build_contact_matrix)
        .other          build_contact_matrix,@"STO_CUDA_ENTRY STV_DEFAULT"
build_contact_matrix:
.text.build_contact_matrix:
[----:B------:R-:W-:Y:S01]  /*0000*/  LDC R1, c[0x0][0x37c] ;  /* 0x0000df00ff017b82 */ /* 0x000fe20000000800 */
[----:B------:R-:W0:Y:S01]  /*0010*/  S2R R2, SR_CTAID.Y ;  /* 0x0000000000027919 */ /* 0x000e220000002600 */
[----:B------:R-:W1:Y:S01]  /*0020*/  LDCU UR4, c[0x0][0x390] ;  /* 0x00007200ff0477ac */ /* 0x000e620008000800 */
[----:B------:R-:W0:Y:S01]  /*0030*/  S2R R13, SR_TID.Y ;  /* 0x00000000000d7919 */ /* 0x000e220000002200 */
[----:B------:R-:W2:Y:S01]  /*0040*/  LDCU.64 UR6, c[0x0][0x358] ;  /* 0x00006b00ff0677ac */ /* 0x000ea20008000a00 */
[----:B------:R-:W3:Y:S01]  /*0050*/  S2R R0, SR_TID.X ;  /* 0x0000000000007919 */ /* 0x000ee20000002100 */
[----:B------:R-:W3:Y:S01]  /*0060*/  S2R R3, SR_CTAID.X ;  /* 0x0000000000037919 */ /* 0x000ee20000002500 */
[----:B0-----:R-:W-:-:S05]  /*0070*/  IMAD R2, R2, 0x10, R13 ;  /* 0x0000001002027824 */ /* 0x001fca00078e020d */
[----:B-1----:R-:W-:Y:S01]  /*0080*/  ISETP.GE.AND P0, PT, R2, UR4, PT ;  /* 0x0000000402007c0c */ /* 0x002fe2000bf06270 */
[----:B---3--:R-:W-:-:S03]  /*0090*/  IMAD R3, R3, 0x10, R0 ;  /* 0x0000001003037824 */ /* 0x008fc600078e0200 */
[----:B------:R-:W-:Y:S02]  /*00a0*/  ISETP.GT.U32.OR P0, PT, R0, 0x2, P0 ;  /* 0x000000020000780c */ /* 0x000fe40000704470 */
[----:B------:R-:W-:-:S04]  /*00b0*/  ISETP.GE.AND P1, PT, R3, UR4, PT ;  /* 0x0000000403007c0c */ /* 0x000fc8000bf26270 */
[----:B------:R-:W-:-:S07]  /*00c0*/  ISETP.GT.U32.OR P1, PT, R0, 0x2, P1 ;  /* 0x000000020000780c */ /* 0x000fce0000f24470 */
[----:B------:R-:W0:Y:S01]  /*00d0*/  @!P0 LDC.64 R4, c[0x0][0x380] ;  /* 0x0000e000ff048b82 */ /* 0x000e220000000a00 */
[----:B------:R-:W-:-:S07]  /*00e0*/  @!P0 IMAD R9, R2, 0x3, R0 ;  /* 0x0000000302098824 */ /* 0x000fce00078e0200 */
[----:B------:R-:W1:Y:S01]  /*00f0*/  @!P1 LDC.64 R6, c[0x0][0x380] ;  /* 0x0000e000ff069b82 */ /* 0x000e620000000a00 */
[----:B------:R-:W-:Y:S02]  /*0100*/  @!P1 IMAD R11, R3, 0x3, R0 ;  /* 0x00000003030b9824 */ /* 0x000fe400078e0200 */
[----:B0-----:R-:W-:-:S06]  /*0110*/  @!P0 IMAD.WIDE.U32 R4, R9, 0x4, R4 ;  /* 0x0000000409048825 */ /* 0x001fcc00078e0004 */
[----:B--2---:R0:W2:Y:S01]  /*0120*/  @!P0 LDG.E.CONSTANT R4, desc[UR6][R4.64] ;  /* 0x0000000604048981 */ /* 0x0040a2000c1e9900 */
[----:B-1----:R-:W-:-:S06]  /*0130*/  @!P1 IMAD.WIDE.U32 R6, R11, 0x4, R6 ;  /* 0x000000040b069825 */ /* 0x002fcc00078e0006 */
[----:B------:R1:W3:Y:S01]  /*0140*/  @!P1 LDG.E.CONSTANT R6, desc[UR6][R6.64] ;  /* 0x0000000606069981 */ /* 0x0002e2000c1e9900 */
[----:B------:R-:W4:Y:S01]  /*0150*/  S2R R15, SR_CgaCtaId ;  /* 0x00000000000f7919 */ /* 0x000f220000008800 */
[----:B------:R-:W-:Y:S02]  /*0160*/  MOV R8, 0x400 ;  /* 0x0000040000087802 */ /* 0x000fe40000000f00 */
[----:B0-----:R-:W-:-:S03]  /*0170*/  VIMNMX R5, PT, PT, R2, R3, !PT ;  /* 0x0000000302057248 */ /* 0x001fc60007fe0100 */
[----:B------:R-:W-:Y:S01]  /*0180*/  @!P1 VIADD R10, R8, 0xc0 ;  /* 0x000000c0080a9836 */ /* 0x000fe20000000000 */
[----:B----4-:R-:W-:-:S05]  /*0190*/  LEA R9, R15, R8, 0x18 ;  /* 0x000000080f097211 */ /* 0x010fca00078ec0ff */
[----:B------:R-:W-:-:S05]  /*01a0*/  IMAD R9, R13, 0xc, R9 ;  /* 0x0000000c0d097824 */ /* 0x000fca00078e0209 */
[----:B------:R-:W-:Y:S02]  /*01b0*/  @!P0 LEA R11, R0, R9, 0x2 ;  /* 0x00000009000b8211 */ /* 0x000fe400078e10ff */
[----:B------:R-:W-:-:S05]  /*01c0*/  @!P1 LEA R10, R15, R10, 0x18 ;  /* 0x0000000a0f0a9211 */ /* 0x000fca00078ec0ff */
[----:B------:R-:W-:-:S04]  /*01d0*/  @!P1 IMAD R13, R13, 0xc, R10 ;  /* 0x0000000c0d0d9824 */ /* 0x000fc800078e020a */
[----:B------:R-:W-:Y:S01]  /*01e0*/  @!P1 IMAD R13, R0, 0x4, R13 ;  /* 0x00000004000d9824 */ /* 0x000fe200078e020d */
[----:B------:R-:W-:Y:S01]  /*01f0*/  BSSY.RECONVERGENT B2, `(.L_x_102) ;  /* 0x0000032000027945 */ /* 0x000fe20003800200 */
[----:B-1----:R-:W-:Y:S01]  /*0200*/  IMAD.MOV.U32 R7, RZ, RZ, RZ ;  /* 0x000000ffff077224 */ /* 0x002fe200078e00ff */
[----:B--2---:R0:W-:Y:S01]  /*0210*/  @!P0 STS [R11], R4 ;  /* 0x000000040b008388 */ /* 0x0041e20000000800 */
[----:B------:R-:W-:-:S04]  /*0220*/  ISETP.GE.AND P0, PT, R5, UR4, PT ;  /* 0x0000000405007c0c */ /* 0x000fc8000bf06270 */
[----:B------:R-:W-:Y:S01]  /*0230*/  ISETP.EQ.OR P0, PT, R2, R3, P0 ;  /* 0x000000030200720c */ /* 0x000fe20000702670 */
[----:B---3--:R0:W-:Y:S01]  /*0240*/  @!P1 STS [R13], R6 ;  /* 0x000000060d009388 */ /* 0x0081e20000000800 */
[----:B------:R-:W-:Y:S01]  /*0250*/  BAR.SYNC.DEFER_BLOCKING 0x0 ;  /* 0x0000000000007b1d */ /* 0x000fe20000010000 */
[----:B------:R-:W-:-:S10]  /*0260*/  ISETP.GE.AND P1, PT, R5, UR4, PT ;  /* 0x0000000405007c0c */ /* 0x000fd4000bf26270 */
[----:B0-----:R-:W-:Y:S05]  /*0270*/  @P0 BRA `(.L_x_103) ;  /* 0x0000000000a40947 */ /* 0x001fea0003800000 */
[----:B------:R-:W-:Y:S01]  /*0280*/  IADD3 R8, PT, PT, R8, 0xc0, RZ ;  /* 0x000000c008087810 */ /* 0x000fe20007ffe0ff */
[----:B------:R-:W-:Y:S03]  /*0290*/  LDS R6, [R9+0x4] ;  /* 0x0000040009067984 */ /* 0x000fe60000000800 */
[----:B------:R-:W-:Y:S02]  /*02a0*/  LEA R15, R15, R8, 0x18 ;  /* 0x000000080f0f7211 */ /* 0x000fe400078ec0ff */
[----:B------:R-:W-:Y:S03]  /*02b0*/  LDS R8, [R9+0x8] ;  /* 0x0000080009087984 */ /* 0x000fe60000000800 */
[----:B------:R-:W-:Y:S02]  /*02c0*/  IMAD R4, R0, 0xc, R15 ;  /* 0x0000000c00047824 */ /* 0x000fe400078e020f */
[----:B------:R-:W-:Y:S04]  /*02d0*/  LDS R0, [R9] ;  /* 0x0000000009007984 */ /* 0x000fe80000000800 */
[----:B------:R-:W0:Y:S04]  /*02e0*/  LDS R11, [R4+0x4] ;  /* 0x00000400040b7984 */ /* 0x000e280000000800 */
[----:B------:R-:W1:Y:S04]  /*02f0*/  LDS R5, [R4] ;  /* 0x0000000004057984 */ /* 0x000e680000000800 */
[----:B------:R-:W2:Y:S01]  /*0300*/  LDS R13, [R4+0x8] ;  /* 0x00000800040d7984 */ /* 0x000ea20000000800 */
[----:B0-----:R-:W-:Y:S01]  /*0310*/  FADD R6, R6, -R11 ;  /* 0x8000000b06067221 */ /* 0x001fe20000000000 */
[----:B-1----:R-:W-:-:S03]  /*0320*/  FADD R0, R0, -R5 ;  /* 0x8000000500007221 */ /* 0x002fc60000000000 */
[----:B------:R-:W-:Y:S01]  /*0330*/  FMUL R5, R6, R6 ;  /* 0x0000000606057220 */ /* 0x000fe20000400000 */
[----:B--2---:R-:W-:-:S03]  /*0340*/  FADD R8, R8, -R13 ;  /* 0x8000000d08087221 */ /* 0x004fc60000000000 */
[----:B------:R-:W-:-:S04]  /*0350*/  FFMA R5, R0, R0, R5 ;  /* 0x0000000000057223 */ /* 0x000fc80000000005 */
[----:B------:R-:W-:-:S05]  /*0360*/  FFMA R0, R8, R8, R5 ;  /* 0x0000000808007223 */ /* 0x000fca0000000005 */
[----:B------:R-:W-:-:S13]  /*0370*/  FSETP.GEU.AND P0, PT, R0, 100, PT ;  /* 0x42c800000000780b */ /* 0x000fda0003f0e000 */
[----:B------:R-:W-:Y:S05]  /*0380*/  @P0 BRA `(.L_x_103) ;  /* 0x0000000000600947 */ /* 0x000fea0003800000 */
[----:B------:R-:W-:Y:S01]  /*0390*/  IMAD.MOV.U32 R5, RZ, RZ, 0x3c638e39 ;  /* 0x3c638e39ff057424 */ /* 0x000fe200078e00ff */
[----:B------:R-:W0:Y:S01]  /*03a0*/  FCHK P0, R0, -72 ;  /* 0xc290000000007902 */ /* 0x000e220000000000 */
[----:B------:R-:W-:Y:S01]  /*03b0*/  IMAD.MOV.U32 R4, RZ, RZ, 0x42900000 ;  /* 0x42900000ff047424 */ /* 0x000fe200078e00ff */
[----:B------:R-:W-:Y:S03]  /*03c0*/  BSSY.RECONVERGENT B1, `(.L_x_104) ;  /* 0x000000a000017945 */ /* 0x000fe60003800200 */
[----:B------:R-:W-:-:S04]  /*03d0*/  FFMA R4, -R5, R4, 1 ;  /* 0x3f80000005047423 */ /* 0x000fc80000000104 */
[----:B------:R-:W-:-:S04]  /*03e0*/  FFMA R5, R4, -R5, -0.013888888992369174957 ;  /* 0xbc638e3904057423 */ /* 0x000fc80000000805 */
[----:B------:R-:W-:-:S04]  /*03f0*/  FFMA R4, R0, R5, RZ ;  /* 0x0000000500047223 */ /* 0x000fc800000000ff */
[----:B------:R-:W-:-:S04]  /*0400*/  FFMA R6, R4, 72, R0 ;  /* 0x4290000004067823 */ /* 0x000fc80000000000 */
[----:B------:R-:W-:Y:S01]  /*0410*/  FFMA R4, R5, R6, R4 ;  /* 0x0000000605047223 */ /* 0x000fe20000000004 */
[----:B0-----:R-:W-:Y:S06]  /*0420*/  @!P0 BRA `(.L_x_105) ;  /* 0x00000000000c8947 */ /* 0x001fec0003800000 */
[----:B------:R-:W-:-:S07]  /*0430*/  MOV R4, 0x450 ;  /* 0x0000045000047802 */ /* 0x000fce0000000f00 */
[----:B------:R-:W-:Y:S05]  /*0440*/  CALL.REL.NOINC `($__internal_5_$__cuda_sm3x_div_rn_noftz_f32_slowpath) ;  /* 0x0000000000507944 */ /* 0x000fea0003c00000 */
[----:B------:R-:W-:-:S07]  /*0450*/  MOV R4, R6 ;  /* 0x0000000600047202 */ /* 0x000fce0000000f00 */
.L_x_105:
[----:B------:R-:W-:Y:S05]  /*0460*/  BSYNC.RECONVERGENT B1 ;  /* 0x0000000000017941 */ /* 0x000fea0003800200 */
.L_x_104:
[----:B------:R-:W-:Y:S02]  /*0470*/  IMAD.MOV.U32 R5, RZ, RZ, 0x3bbb989d ;  /* 0x3bbb989dff057424 */ /* 0x000fe400078e00ff */
[----:B------:R-:W-:Y:S02]  /*0480*/  IMAD.MOV.U32 R7, RZ, RZ, 0x437c0000 ;  /* 0x437c0000ff077424 */ /* 0x000fe400078e00ff */
        /* <DEDUP_REMOVED lines=8> */
.L_x_103:
[----:B------:R-:W-:Y:S05]  /*0510*/  BSYNC.RECONVERGENT B2 ;  /* 0x0000000000027941 */ /* 0x000fea0003800200 */
.L_x_102:
[----:B------:R-:W-:Y:S05]  /*0520*/  @P1 EXIT ;  /* 0x000000000000194d */ /* 0x000fea0003800000 */
[----:B------:R-:W0:Y:S01]  /*0530*/  LDC.64 R4, c[0x0][0x388] ;  /* 0x0000e200ff047b82 */ /* 0x000e220000000a00 */
[----:B------:R-:W1:Y:S02]  /*0540*/  LDCU UR4, c[0x0][0x390] ;  /* 0x00007200ff0477ac */ /* 0x000e640008000800 */
[----:B-1----:R-:W-:-:S04]  /*0550*/  IMAD R3, R2, UR4, R3 ;  /* 0x0000000402037c24 */ /* 0x002fc8000f8e0203 */
[----:B0-----:R-:W-:-:S05]  /*0560*/  IMAD.WIDE R2, R3, 0x4, R4 ;  /* 0x0000000403027825 */ /* 0x001fca00078e0204 */
[----:B------:R-:W-:Y:S01]  /*0570*/  STG.E desc[UR6][R2.64], R7 ;  /* 0x0000000702007986 */ /* 0x000fe2000c101906 */
[----:B------:R-:W-:Y:S05]  /*0580*/  EXIT ;  /* 0x000000000000794d */ /* 0x000fea0003800000 */
        .weak           $__internal_5_$__cuda_sm3x_div_rn_noftz_f32_slowpath
        .type           $__internal_5_$__cuda_sm3x_div_rn_noftz_f32_slowpath,@function
        .size           $__internal_5_$__cuda_sm3x_div_rn_noftz_f32_slowpath,(.L_x_124 - $__internal_5_$__cuda_sm3x_div_rn_noftz_f32_slowpath)
$__internal_5_$__cuda_sm3x_div_rn_noftz_f32_slowpath:
[--C-:B------:R-:W-:Y:S01]  /*0590*/  SHF.R.U32.HI R5, RZ, 0x17, R0.reuse ;  /* 0x00000017ff057819 */ /* 0x100fe20000011600 */
[----:B------:R-:W-:Y:S04]  /*05a0*/  BSSY.RECONVERGENT B0, `(.L_x_106) ;  /* 0x000005c000007945 */ /* 0x000fe80003800200 */
[----:B------:R-:W-:Y:S01]  /*05b0*/  BSSY.RELIABLE B3, `(.L_x_107) ;  /* 0x000001a000037945 */ /* 0x000fe20003800100 */
[----:B------:R-:W-:Y:S01]  /*05c0*/  IMAD.MOV.U32 R6, RZ, RZ, R0 ;  /* 0x000000ffff067224 */ /* 0x000fe200078e0000 */
[----:B------:R-:W-:-:S05]  /*05d0*/  LOP3.LUT R5, R5, 0xff, RZ, 0xc0, !PT ;  /* 0x000000ff05057812 */ /* 0x000fca00078ec0ff */
[----:B------:R-:W-:-:S05]  /*05e0*/  VIADD R8, R5, 0xffffffff ;  /* 0xffffffff05087836 */ /* 0x000fca0000000000 */
[----:B------:R-:W-:-:S13]  /*05f0*/  ISETP.GT.U32.OR P0, PT, R8, 0xfd, !PT ;  /* 0x000000fd0800780c */ /* 0x000fda0007f04470 */
[----:B------:R-:W-:Y:S01]  /*0600*/  @!P0 MOV R7, RZ ;  /* 0x000000ff00078202 */ /* 0x000fe20000000f00 */
[----:B------:R-:W-:Y:S06]  /*0610*/  @!P0 BRA `(.L_x_108) ;  /* 0x00000000004c8947 */ /* 0x000fec0003800000 */
[----:B------:R-:W-:-:S13]  /*0620*/  FSETP.GTU.FTZ.AND P0, PT, |R0|, +INF , PT ;  /* 0x7f8000000000780b */ /* 0x000fda0003f1c200 */
[----:B------:R-:W-:Y:S05]  /*0630*/  @P0 BREAK.RELIABLE B3 ;  /* 0x0000000000030942 */ /* 0x000fea0003800100 */
[----:B------:R-:W-:Y:S05]  /*0640*/  @P0 BRA `(.L_x_109) ;  /* 0x0000000400400947 */ /* 0x000fea0003800000 */
[----:B------:R-:W-:-:S05]  /*0650*/  IMAD.MOV.U32 R7, RZ, RZ, -0x3d700000 ;  /* 0xc2900000ff077424 */ /* 0x000fca00078e00ff */
        /* <DEDUP_REMOVED lines=12> */
[----:B------:R-:W-:Y:S02]  /*0720*/  @P0 IMAD.MOV.U32 R7, RZ, RZ, RZ ;  /* 0x000000ffff070224 */ /* 0x000fe400078e00ff */
[----:B------:R-:W-:Y:S01]  /*0730*/  @!P0 FFMA R6, R0, 1.84467440737095516160e+19, RZ ;  /* 0x5f80000000068823 */ /* 0x000fe200000000ff */
[----:B------:R-:W-:-:S07]  /*0740*/  @!P0 MOV R7, 0xffffffc0 ;  /* 0xffffffc000078802 */ /* 0x000fce0000000f00 */
.L_x_108:
[----:B------:R-:W-:Y:S05]  /*0750*/  BSYNC.RELIABLE B3 ;  /* 0x0000000000037941 */ /* 0x000fea0003800100 */
.L_x_107:
[----:B------:R-:W-:Y:S01]  /*0760*/  UMOV UR4, 0xc2900000 ;  /* 0xc290000000047882 */ /* 0x000fe20000000000 */
[----:B------:R-:W-:Y:S01]  /*0770*/  VIADD R5, R5, 0xffffff81 ;  /* 0xffffff8105057836 */ /* 0x000fe20000000000 */
[----:B------:R-:W-:Y:S01]  /*0780*/  UIADD3 UR4, UPT, UPT, UR4, -0x3000000, URZ ;  /* 0xfd00000004047890 */ /* 0x000fe2000fffe0ff */
[----:B------:R-:W-:Y:S02]  /*0790*/  BSSY.RECONVERGENT B3, `(.L_x_113) ;  /* 0x0000033000037945 */ /* 0x000fe40003800200 */
[----:B------:R-:W-:Y:S01]  /*07a0*/  IMAD R0, R5, -0x800000, R6 ;  /* 0xff80000005007824 */ /* 0x000fe200078e0206 */
[----:B------:R-:W-:Y:S02]  /*07b0*/  IADD3 R7, PT, PT, R7, -0x6, R5 ;  /* 0xfffffffa07077810 */ /* 0x000fe40007ffe005 */
        /* <DEDUP_REMOVED lines=11> */
[----:B------:R-:W-:-:S05]  /*0870*/  IMAD.IADD R10, R0, 0x1, R7 ;  /* 0x00000001000a7824 */ /* 0x000fca00078e0207 */
[----:B------:R-:W-:-:S04]  /*0880*/  IADD3 R0, PT, PT, R10, -0x1, RZ ;  /* 0xffffffff0a007810 */ /* 0x000fc80007ffe0ff */
        /* <DEDUP_REMOVED lines=9> */
[CC--:B------:R-:W-:Y:S01]  /*0920*/  FFMA.RZ R0, R11.reuse, R9.reuse, R8 ;  /* 0x000000090b007223 */ /* 0x0c0fe2000000c008 */
[----:B------:R-:W-:Y:S01]  /*0930*/  IMAD.MOV R7, RZ, RZ, -R10 ;  /* 0x000000ffff077224 */ /* 0x000fe200078e0a0a */
[C---:B------:R-:W-:Y:S02]  /*0940*/  ISETP.NE.AND P3, PT, R10.reuse, RZ, PT ;  /* 0x000000ff0a00720c */ /* 0x040fe40003f65270 */
[----:B------:R-:W-:Y:S02]  /*0950*/  ISETP.NE.AND P2, PT, R10, RZ, PT ;  /* 0x000000ff0a00720c */ /* 0x000fe40003f45270 */
[----:B------:R-:W-:Y:S01]  /*0960*/  LOP3.LUT R5, R0, 0x7fffff, RZ, 0xc0, !PT ;  /* 0x007fffff00057812 */ /* 0x000fe200078ec0ff */
[CCC-:B------:R-:W-:Y:S01]  /*0970*/  FFMA.RP R0, R11.reuse, R9.reuse, R8.reuse ;  /* 0x000000090b007223 */ /* 0x1c0fe20000008008 */
[----:B------:R-:W-:Y:S01]  /*0980*/  FFMA.RM R11, R11, R9, R8 ;  /* 0x000000090b0b7223 */ /* 0x000fe20000004008 */
[----:B------:R-:W-:Y:S01]  /*0990*/  VIADD R8, R10, 0x20 ;  /* 0x000000200a087836 */ /* 0x000fe20000000000 */
[----:B------:R-:W-:-:S03]  /*09a0*/  LOP3.LUT R5, R5, 0x800000, RZ, 0xfc, !PT ;  /* 0x0080000005057812 */ /* 0x000fc600078efcff */
[----:B------:R-:W-:Y:S02]  /*09b0*/  FSETP.NEU.FTZ.AND P0, PT, R0, R11, PT ;  /* 0x0000000b0000720b */ /* 0x000fe40003f1d000 */
[----:B------:R-:W-:Y:S02]  /*09c0*/  SHF.L.U32 R8, R5, R8, RZ ;  /* 0x0000000805087219 */ /* 0x000fe400000006ff */
[----:B------:R-:W-:Y:S02]  /*09d0*/  SEL R0, R7, RZ, P3 ;  /* 0x000000ff07007207 */ /* 0x000fe40001800000 */
[----:B------:R-:W-:Y:S02]  /*09e0*/  ISETP.NE.AND P2, PT, R8, RZ, P2 ;  /* 0x000000ff0800720c */ /* 0x000fe40001745270 */
[----:B------:R-:W-:Y:S02]  /*09f0*/  SHF.R.U32.HI R0, RZ, R0, R5 ;  /* 0x00000000ff007219 */ /* 0x000fe40000011605 */
[----:B------:R-:W-:-:S02]  /*0a00*/  PLOP3.LUT P0, PT, P0, P2, PT, 0xf8, 0x8f ;  /* 0x00000000008f781c */ /* 0x000fc40000705f70 */
[----:B------:R-:W-:Y:S02]  /*0a10*/  SHF.R.U32.HI R8, RZ, 0x1, R0 ;  /* 0x00000001ff087819 */ /* 0x000fe40000011600 */
[----:B------:R-:W-:-:S04]  /*0a20*/  SEL R5, RZ, 0x1, !P0 ;  /* 0x00000001ff057807 */ /* 0x000fc80004000000 */
[----:B------:R-:W-:-:S04]  /*0a30*/  LOP3.LUT R5, R5, 0x1, R8, 0xf8, !PT ;  /* 0x0000000105057812 */ /* 0x000fc800078ef808 */
[----:B------:R-:W-:-:S04]  /*0a40*/  LOP3.LUT R5, R5, R0, RZ, 0xc0, !PT ;  /* 0x0000000005057212 */ /* 0x000fc800078ec0ff */
[----:B------:R-:W-:-:S04]  /*0a50*/  IADD3 R5, PT, PT, R8, R5, RZ ;  /* 0x0000000508057210 */ /* 0x000fc80007ffe0ff */
[----:B------:R-:W-:Y:S01]  /*0a60*/  LOP3.LUT R6, R5, R6, RZ, 0xfc, !PT ;  /* 0x0000000605067212 */ /* 0x000fe200078efcff */
[----:B------:R-:W-:Y:S06]  /*0a70*/  BRA `(.L_x_116) ;  /* 0x0000000000107947 */ /* 0x000fec0003800000 */
.L_x_115:
[----:B------:R-:W-:-:S04]  /*0a80*/  LOP3.LUT R6, R6, 0x80000000, RZ, 0xc0, !PT ;  /* 0x8000000006067812 */ /* 0x000fc800078ec0ff */
[----:B------:R-:W-:Y:S01]  /*0a90*/  LOP3.LUT R6, R6, 0x7f800000, RZ, 0xfc, !PT ;  /* 0x7f80000006067812 */ /* 0x000fe200078efcff */
[----:B------:R-:W-:Y:S06]  /*0aa0*/  BRA `(.L_x_116) ;  /* 0x0000000000047947 */ /* 0x000fec0003800000 */
.L_x_114:
[----:B------:R-:W-:-:S07]  /*0ab0*/  IMAD R6, R7, 0x800000, R6 ;  /* 0x0080000007067824 */ /* 0x000fce00078e0206 */
.L_x_116:
[----:B------:R-:W-:Y:S05]  /*0ac0*/  BSYNC.RECONVERGENT B3 ;  /* 0x0000000000037941 */ /* 0x000fea0003800200 */
.L_x_113:
[----:B------:R-:W-:Y:S05]  /*0ad0*/  BRA `(.L_x_117) ;  /* 0x0000000000207947 */ /* 0x000fea0003800000 */
.L_x_112:
[----:B------:R-:W-:-:S04]  /*0ae0*/  LOP3.LUT R6, R7, 0x80000000, R6, 0x48, !PT ;  /* 0x8000000007067812 */ /* 0x000fc800078e4806 */
[----:B------:R-:W-:Y:S01]  /*0af0*/  LOP3.LUT R6, R6, 0x7f800000, RZ, 0xfc, !PT ;  /* 0x7f80000006067812 */ /* 0x000fe200078efcff */
[----:B------:R-:W-:Y:S06]  /*0b00*/  BRA `(.L_x_117) ;  /* 0x0000000000147947 */ /* 0x000fec0003800000 */
.L_x_111:
[----:B------:R-:W-:Y:S01]  /*0b10*/  LOP3.LUT R6, R7, 0x80000000, R6, 0x48, !PT ;  /* 0x8000000007067812 */ /* 0x000fe200078e4806 */
[----:B------:R-:W-:Y:S06]  /*0b20*/  BRA `(.L_x_117) ;  /* 0x00000000000c7947 */ /* 0x000fec0003800000 */
.L_x_110:
[----:B------:R-:W0:Y:S01]  /*0b30*/  MUFU.RSQ R6, -QNAN ;  /* 0xffc0000000067908 */ /* 0x000e220000001400 */
[----:B------:R-:W-:Y:S05]  /*0b40*/  BRA `(.L_x_117) ;  /* 0x0000000000047947 */ /* 0x000fea0003800000 */
.L_x_109:
[----:B------:R-:W-:-:S07]  /*0b50*/  FADD.FTZ R6, R0, -72 ;  /* 0xc290000000067421 */ /* 0x000fce0000010000 */
.L_x_117:
[----:B------:R-:W-:Y:S05]  /*0b60*/  BSYNC.RECONVERGENT B0 ;  /* 0x0000000000007941 */ /* 0x000fea0003800200 */
.L_x_106:
[----:B------:R-:W-:-:S04]  /*0b70*/  HFMA2 R5, -RZ, RZ, 0, 0 ;  /* 0x00000000ff057431 */ /* 0x000fc800000001ff */
[----:B0-----:R-:W-:Y:S05]  /*0b80*/  RET.REL.NODEC R4 `(build_contact_matrix) ;  /* 0xfffffff4041c7950 */ /* 0x001fea0003c3ffff */
.L_x_118:
        /* <DEDUP_REMOVED lines=15> */
.L_x_124:


//--------------------- .nv.shared.reserved.0     --------------------------
	.section	.nv.shared.reserved.0,"aw",@nobits
	.weak		__nv_reservedSMEM_offset_0_alias
	.size		__nv_reservedSMEM_offset_0_alias, 0, 64
	.other		__nv_reservedSMEM_offset_0_alias,@"STO_CUDA_RESERVED_SHARED STV_DEFAULT"
__nv_reservedSMEM_offset_0_alias:
	.zero		0
	.zero		64


//--------------------- .nv.shared.vector_norm_sq --------------------------
	.section	.nv.shared.vector_norm_sq,"aw",@nobits
	.sectionflags	@""
	.align	4
.nv.shared.vector_norm_sq:
	.zero		2048


//--------------------- .nv.shared.matvec_multiply --------------------------
	.section	.nv.shared.matvec_multiply,"aw",@nobits
	.sectionflags	@""
	.align	4
.nv.shared.matvec_multiply:
	.zero		2048


//--------------------- .nv.shared.build_contact_matrix --------------------------
	.section	.nv.shared.build_contact_matrix,"aw",@nobits
	.sectionflags	@""
	.align	4
.nv.shared.build_contact_matrix:
	.zero		1408


//--------------------- .nv.constant0.fused_spectral_init --------------------------
	.section	.nv.constant0.fused_spectral_init,"a",@progbits
	.sectionflags	@""
	.align	4
.nv.constant0.fused_spectral_init:
	.zero		940


//--------------------- .nv.constant0.kmeans_update_centroids --------------------------
	.section	.nv.constant0.kmeans_update_centroids,"a",@progbits
	.sectionflags	@""
	.align	4
.nv.constant0.kmeans_update_centroids:
	.zero		940


//--------------------- .nv.constant0.kmeans_assign --------------------------
	.section	.nv.constant0.kmeans_assign,"a",@progbits
	.sectionflags	@""
	.align	4
.nv.constant0.kmeans_assign:
	.zero		932


//--------------------- .nv.constant0.normalize_and_deflate --------------------------
	.section	.nv.constant0.normalize_and_deflate,"a",@progbits
	.sectionflags	@""
	.align	4
.nv.constant0.normalize_and_deflate:
	.zero		924


//--------------------- .nv.constant0.vector_norm_sq --------------------------
	.section	.nv.constant0.vector_norm_sq,"a",@progbits
	.sectionflags	@""
	.align	4
.nv.constant0.vector_norm_sq:
	.zero		916


//--------------------- .nv.constant0.matvec_multiply --------------------------
	.section	.nv.constant0.matvec_multiply,"a",@progbits
	.sectionflags	@""
	.align	4
.nv.constant0.matvec_multiply:
	.zero		924


//--------------------- .nv.constant0.compute_normalized_laplacian --------------------------
	.section	.nv.constant0.compute_normalized_laplacian,"a",@progbits
	.sectionflags	@""
	.align	4
.nv.constant0.compute_normalized_laplacian:
	.zero		924


//--------------------- .nv.constant0.compute_degrees --------------------------
	.section	.nv.constant0.compute_degrees,"a",@progbits
	.sectionflags	@""
	.align	4
.nv.constant0.compute_degrees:
	.zero		916


//--------------------- .nv.constant0.build_contact_matrix --------------------------
	.section	.nv.constant0.build_contact_matrix,"a",@progbits
	.sectionflags	@""
	.align	4
.nv.constant0.build_contact_matrix:
	.zero		916


//--------------------- SYMBOLS --------------------------

	.type		.nv.reservedSmem.offset0,@object
	.size		.nv.reservedSmem.offset0,0x4
	.type		.nv.reservedSmem.cap,@object
	.size		.nv.reservedSmem.cap,0x4
